	.target	sm_90a

	.elftype	@"ET_EXEC"


//--------------------- .note.nv.tkinfo           --------------------------
	.section	.note.nv.tkinfo,"",@"SHT_NOTE"
	.sectionflags	@"SHF_NOTE_NV_TKINFO"
	.tkinfo
        /*0018*/ 	.word	0x00000002
        /*0030*/ 	.string	""
        /*0030*/ 	.string	"ptxas"
        /*0030*/ 	.string	"Cuda compilation tools, release 13.0, V13.0.88"
        /*0030*/ 	.string	"Build cuda_13.0.r13.0/compiler.36424714_0"
        /*0030*/ 	.string	"-arch sm_90a -m 64 "



//--------------------- .note.nv.cuinfo           --------------------------
	.section	.note.nv.cuinfo,"",@"SHT_NOTE"
	.sectionflags	@"SHF_NOTE_NV_CUINFO"
        /*0018*/ 	.short	0x0002
        /*001a*/ 	.short	0x005a
        /*001c*/ 	.short	0x0082
	.zero		2


//--------------------- .nv.info                  --------------------------
	.section	.nv.info,"",@"SHT_CUDA_INFO"
	.align	4


	//----- nvinfo : EIATTR_REGCOUNT
	.align		4
        /*0000*/ 	.byte	0x04, 0x2f
        /*0002*/ 	.short	(.L_12 - .L_11)
	.align		4
.L_11:
        /*0004*/ 	.word	index@(_ZN7cutlass13device_kernelIN5flash19enable_sm80_to_sm89INS1_16FlashAttnFwdSm80INS1_25CollectiveMainloopFwdSm80ILi4ELi1ELb0EN4cute5tupleIJNS5_1CILi128EEENS7_ILi112EEENS7_ILi64EEEEEELi64ENS_6half_tEfNS_4arch4Sm80ELb1ELb0ELb0ELb1ELb0ELb1ELb1ELb0EEENS1_21CollectiveEpilogueFwdINS6_IJS8_SA_S9_EEENS6_IJNS7_ILi1EEESI_SI_EEESC_SE_Li128ELb1ELb1ELb0ELb0EEENS1_19SingleTileSchedulerILb1ELb0ELb1ELi128EEEEEEEEEvNT_6ParamsE)
        /*0008*/ 	.word	0x00000004


	//----- nvinfo : EIATTR_FRAME_SIZE
	.align		4
.L_12:
        /*000c*/ 	.byte	0x04, 0x11
        /*000e*/ 	.short	(.L_14 - .L_13)
	.align		4
.L_13:
        /*0010*/ 	.word	index@(_ZN7cutlass13device_kernelIN5flash19enable_sm80_to_sm89INS1_16FlashAttnFwdSm80INS1_25CollectiveMainloopFwdSm80ILi4ELi1ELb0EN4cute5tupleIJNS5_1CILi128EEENS7_ILi112EEENS7_ILi64EEEEEELi64ENS_6half_tEfNS_4arch4Sm80ELb1ELb0ELb0ELb1ELb0ELb1ELb1ELb0EEENS1_21CollectiveEpilogueFwdINS6_IJS8_SA_S9_EEENS6_IJNS7_ILi1EEESI_SI_EEESC_SE_Li128ELb1ELb1ELb0ELb0EEENS1_19SingleTileSchedulerILb1ELb0ELb1ELi128EEEEEEEEEvNT_6ParamsE)
        /*0014*/ 	.word	0x00000000


	//----- nvinfo : EIATTR_REGCOUNT
	.align		4
.L_14:
        /*0018*/ 	.byte	0x04, 0x2f
        /*001a*/ 	.short	(.L_16 - .L_15)
	.align		4
.L_15:
        /*001c*/ 	.word	index@(_ZN7cutlass13device_kernelIN5flash19enable_sm80_to_sm89INS1_16FlashAttnFwdSm80INS1_25CollectiveMainloopFwdSm80ILi4ELi1ELb0EN4cute5tupleIJNS5_1CILi128EEENS7_ILi112EEENS7_ILi64EEEEEELi64ENS_6half_tEfNS_4arch4Sm80ELb1ELb0ELb0ELb1ELb0ELb0ELb1ELb0EEENS1_21CollectiveEpilogueFwdINS6_IJS8_SA_S9_EEENS6_IJNS7_ILi1EEESI_SI_EEESC_SE_Li128ELb1ELb1ELb0ELb0EEENS1_19SingleTileSchedulerILb1ELb0ELb1ELi128EEEEEEEEEvNT_6ParamsE)
        /*0020*/ 	.word	0x00000004


	//----- nvinfo : EIATTR_FRAME_SIZE
	.align		4
.L_16:
        /*0024*/ 	.byte	0x04, 0x11
        /*0026*/ 	.short	(.L_18 - .L_17)
	.align		4
.L_17:
        /*0028*/ 	.word	index@(_ZN7cutlass13device_kernelIN5flash19enable_sm80_to_sm89INS1_16FlashAttnFwdSm80INS1_25CollectiveMainloopFwdSm80ILi4ELi1ELb0EN4cute5tupleIJNS5_1CILi128EEENS7_ILi112EEENS7_ILi64EEEEEELi64ENS_6half_tEfNS_4arch4Sm80ELb1ELb0ELb0ELb1ELb0ELb0ELb1ELb0EEENS1_21CollectiveEpilogueFwdINS6_IJS8_SA_S9_EEENS6_IJNS7_ILi1EEESI_SI_EEESC_SE_Li128ELb1ELb1ELb0ELb0EEENS1_19SingleTileSchedulerILb1ELb0ELb1ELi128EEEEEEEEEvNT_6ParamsE)
        /*002c*/ 	.word	0x00000000


	//----- nvinfo : EIATTR_REGCOUNT
	.align		4
.L_18:
        /*0030*/ 	.byte	0x04, 0x2f
        /*0032*/ 	.short	(.L_20 - .L_19)
	.align		4
.L_19:
        /*0034*/ 	.word	index@(_ZN7cutlass13device_kernelIN5flash19enable_sm80_to_sm89INS1_16FlashAttnFwdSm80INS1_25CollectiveMainloopFwdSm80ILi4ELi1ELb0EN4cute5tupleIJNS5_1CILi128EEENS7_ILi112EEENS7_ILi64EEEEEELi64ENS_6half_tEfNS_4arch4Sm80ELb1ELb0ELb0ELb0ELb0ELb0ELb1ELb0EEENS1_21CollectiveEpilogueFwdINS6_IJS8_SA_S9_EEENS6_IJNS7_ILi1EEESI_SI_EEESC_SE_Li128ELb0ELb1ELb0ELb0EEENS1_30DynamicPersistentTileSchedulerILi128ELi128ELb0ELb1ELb0EEEEEEEEEvNT_6ParamsE)
        /*0038*/ 	.word	0x00000004


	//----- nvinfo : EIATTR_FRAME_SIZE
	.align		4
.L_20:
        /*003c*/ 	.byte	0x04, 0x11
        /*003e*/ 	.short	(.L_22 - .L_21)
	.align		4
.L_21:
        /*0040*/ 	.word	index@(_ZN7cutlass13device_kernelIN5flash19enable_sm80_to_sm89INS1_16FlashAttnFwdSm80INS1_25CollectiveMainloopFwdSm80ILi4ELi1ELb0EN4cute5tupleIJNS5_1CILi128EEENS7_ILi112EEENS7_ILi64EEEEEELi64ENS_6half_tEfNS_4arch4Sm80ELb1ELb0ELb0ELb0ELb0ELb0ELb1ELb0EEENS1_21CollectiveEpilogueFwdINS6_IJS8_SA_S9_EEENS6_IJNS7_ILi1EEESI_SI_EEESC_SE_Li128ELb0ELb1ELb0ELb0EEENS1_30DynamicPersistentTileSchedulerILi128ELi128ELb0ELb1ELb0EEEEEEEEEvNT_6ParamsE)
        /*0044*/ 	.word	0x00000000


	//----- nvinfo : EIATTR_REGCOUNT
	.align		4
.L_22:
        /*0048*/ 	.byte	0x04, 0x2f
        /*004a*/ 	.short	(.L_24 - .L_23)
	.align		4
.L_23:
        /*004c*/ 	.word	index@(_ZN7cutlass13device_kernelIN5flash19enable_sm80_to_sm89INS1_16FlashAttnFwdSm80INS1_25CollectiveMainloopFwdSm80ILi4ELi1ELb0EN4cute5tupleIJNS5_1CILi128EEENS7_ILi96EEENS7_ILi64EEEEEELi64ENS_6half_tEfNS_4arch4Sm80ELb0ELb1ELb0ELb1ELb0ELb1ELb1ELb0EEENS1_21CollectiveEpilogueFwdINS6_IJS8_SA_S9_EEENS6_IJNS7_ILi1EEESI_SI_EEESC_SE_Li128ELb1ELb1ELb0ELb0EEENS1_19SingleTileSchedulerILb1ELb0ELb1ELi128EEEEEEEEEvNT_6ParamsE)
        /*0050*/ 	.word	0x00000004


	//----- nvinfo : EIATTR_FRAME_SIZE
	.align		4
.L_24:
        /*0054*/ 	.byte	0x04, 0x11
        /*0056*/ 	.short	(.L_26 - .L_25)
	.align		4
.L_25:
        /*0058*/ 	.word	index@(_ZN7cutlass13device_kernelIN5flash19enable_sm80_to_sm89INS1_16FlashAttnFwdSm80INS1_25CollectiveMainloopFwdSm80ILi4ELi1ELb0EN4cute5tupleIJNS5_1CILi128EEENS7_ILi96EEENS7_ILi64EEEEEELi64ENS_6half_tEfNS_4arch4Sm80ELb0ELb1ELb0ELb1ELb0ELb1ELb1ELb0EEENS1_21CollectiveEpilogueFwdINS6_IJS8_SA_S9_EEENS6_IJNS7_ILi1EEESI_SI_EEESC_SE_Li128ELb1ELb1ELb0ELb0EEENS1_19SingleTileSchedulerILb1ELb0ELb1ELi128EEEEEEEEEvNT_6ParamsE)
        /*005c*/ 	.word	0x00000000


	//----- nvinfo : EIATTR_REGCOUNT
	.align		4
.L_26:
        /*0060*/ 	.byte	0x04, 0x2f
        /*0062*/ 	.short	(.L_28 - .L_27)
	.align		4
.L_27:
        /*0064*/ 	.word	index@(_ZN7cutlass13device_kernelIN5flash19enable_sm80_to_sm89INS1_16FlashAttnFwdSm80INS1_25CollectiveMainloopFwdSm80ILi4ELi1ELb0EN4cute5tupleIJNS5_1CILi128EEENS7_ILi96EEENS7_ILi64EEEEEELi64ENS_6half_tEfNS_4arch4Sm80ELb0ELb1ELb0ELb1ELb0ELb0ELb1ELb0EEENS1_21CollectiveEpilogueFwdINS6_IJS8_SA_S9_EEENS6_IJNS7_ILi1EEESI_SI_EEESC_SE_Li128ELb1ELb1ELb0ELb0EEENS1_19SingleTileSchedulerILb1ELb0ELb1ELi128EEEEEEEEEvNT_6ParamsE)
        /*0068*/ 	.word	0x00000004


	//----- nvinfo : EIATTR_FRAME_SIZE
	.align		4
.L_28:
        /*006c*/ 	.byte	0x04, 0x11
        /*006e*/ 	.short	(.L_30 - .L_29)
	.align		4
.L_29:
        /*0070*/ 	.word	index@(_ZN7cutlass13device_kernelIN5flash19enable_sm80_to_sm89INS1_16FlashAttnFwdSm80INS1_25CollectiveMainloopFwdSm80ILi4ELi1ELb0EN4cute5tupleIJNS5_1CILi128EEENS7_ILi96EEENS7_ILi64EEEEEELi64ENS_6half_tEfNS_4arch4Sm80ELb0ELb1ELb0ELb1ELb0ELb0ELb1ELb0EEENS1_21CollectiveEpilogueFwdINS6_IJS8_SA_S9_EEENS6_IJNS7_ILi1EEESI_SI_EEESC_SE_Li128ELb1ELb1ELb0ELb0EEENS1_19SingleTileSchedulerILb1ELb0ELb1ELi128EEEEEEEEEvNT_6ParamsE)
        /*0074*/ 	.word	0x00000000


	//----- nvinfo : EIATTR_REGCOUNT
	.align		4
.L_30:
        /*0078*/ 	.byte	0x04, 0x2f
        /*007a*/ 	.short	(.L_32 - .L_31)
	.align		4
.L_31:
        /*007c*/ 	.word	index@(_ZN7cutlass13device_kernelIN5flash19enable_sm80_to_sm89INS1_16FlashAttnFwdSm80INS1_25CollectiveMainloopFwdSm80ILi4ELi1ELb0EN4cute5tupleIJNS5_1CILi128EEENS7_ILi96EEENS7_ILi64EEEEEELi64ENS_6half_tEfNS_4arch4Sm80ELb0ELb1ELb0ELb0ELb0ELb0ELb1ELb0EEENS1_21CollectiveEpilogueFwdINS6_IJS8_SA_S9_EEENS6_IJNS7_ILi1EEESI_SI_EEESC_SE_Li128ELb0ELb1ELb0ELb0EEENS1_19SingleTileSchedulerILb0ELb0ELb1ELi128EEEEEEEEEvNT_6ParamsE)
        /*0080*/ 	.word	0x00000004


	//----- nvinfo : EIATTR_FRAME_SIZE
	.align		4
.L_32:
        /*0084*/ 	.byte	0x04, 0x11
        /*0086*/ 	.short	(.L_34 - .L_33)
	.align		4
.L_33:
        /*0088*/ 	.word	index@(_ZN7cutlass13device_kernelIN5flash19enable_sm80_to_sm89INS1_16FlashAttnFwdSm80INS1_25CollectiveMainloopFwdSm80ILi4ELi1ELb0EN4cute5tupleIJNS5_1CILi128EEENS7_ILi96EEENS7_ILi64EEEEEELi64ENS_6half_tEfNS_4arch4Sm80ELb0ELb1ELb0ELb0ELb0ELb0ELb1ELb0EEENS1_21CollectiveEpilogueFwdINS6_IJS8_SA_S9_EEENS6_IJNS7_ILi1EEESI_SI_EEESC_SE_Li128ELb0ELb1ELb0ELb0EEENS1_19SingleTileSchedulerILb0ELb0ELb1ELi128EEEEEEEEEvNT_6ParamsE)
        /*008c*/ 	.word	0x00000000


	//----- nvinfo : EIATTR_REGCOUNT
	.align		4
.L_34:
        /*0090*/ 	.byte	0x04, 0x2f
        /*0092*/ 	.short	(.L_36 - .L_35)
	.align		4
.L_35:
        /*0094*/ 	.word	index@(_ZN7cutlass13device_kernelIN5flash19enable_sm80_to_sm89INS1_16FlashAttnFwdSm80INS1_25CollectiveMainloopFwdSm80ILi4ELi1ELb0EN4cute5tupleIJNS5_1CILi128EEENS7_ILi112EEENS7_ILi64EEEEEELi64ENS_6half_tEfNS_4arch4Sm80ELb0ELb0ELb0ELb1ELb0ELb1ELb1ELb0EEENS1_21CollectiveEpilogueFwdINS6_IJS8_SA_S9_EEENS6_IJNS7_ILi1EEESI_SI_EEESC_SE_Li128ELb1ELb1ELb0ELb0EEENS1_19SingleTileSchedulerILb1ELb0ELb1ELi128EEEEEEEEEvNT_6ParamsE)
        /*0098*/ 	.word	0x00000004


	//----- nvinfo : EIATTR_FRAME_SIZE
	.align		4
.L_36:
        /*009c*/ 	.byte	0x04, 0x11
        /*009e*/ 	.short	(.L_38 - .L_37)
	.align		4
.L_37:
        /*00a0*/ 	.word	index@(_ZN7cutlass13device_kernelIN5flash19enable_sm80_to_sm89INS1_16FlashAttnFwdSm80INS1_25CollectiveMainloopFwdSm80ILi4ELi1ELb0EN4cute5tupleIJNS5_1CILi128EEENS7_ILi112EEENS7_ILi64EEEEEELi64ENS_6half_tEfNS_4arch4Sm80ELb0ELb0ELb0ELb1ELb0ELb1ELb1ELb0EEENS1_21CollectiveEpilogueFwdINS6_IJS8_SA_S9_EEENS6_IJNS7_ILi1EEESI_SI_EEESC_SE_Li128ELb1ELb1ELb0ELb0EEENS1_19SingleTileSchedulerILb1ELb0ELb1ELi128EEEEEEEEEvNT_6ParamsE)
        /*00a4*/ 	.word	0x00000000


	//----- nvinfo : EIATTR_REGCOUNT
	.align		4
.L_38:
        /*00a8*/ 	.byte	0x04, 0x2f
        /*00aa*/ 	.short	(.L_40 - .L_39)
	.align		4
.L_39:
        /*00ac*/ 	.word	index@(_ZN7cutlass13device_kernelIN5flash19enable_sm80_to_sm89INS1_16FlashAttnFwdSm80INS1_25CollectiveMainloopFwdSm80ILi4ELi1ELb0EN4cute5tupleIJNS5_1CILi128EEENS7_ILi112EEENS7_ILi64EEEEEELi64ENS_6half_tEfNS_4arch4Sm80ELb0ELb0ELb0ELb1ELb0ELb0ELb1ELb0EEENS1_21CollectiveEpilogueFwdINS6_IJS8_SA_S9_EEENS6_IJNS7_ILi1EEESI_SI_EEESC_SE_Li128ELb1ELb1ELb0ELb0EEENS1_19SingleTileSchedulerILb1ELb0ELb1ELi128EEEEEEEEEvNT_6ParamsE)
        /*00b0*/ 	.word	0x00000004


	//----- nvinfo : EIATTR_FRAME_SIZE
	.align		4
.L_40:
        /*00b4*/ 	.byte	0x04, 0x11
        /*00b6*/ 	.short	(.L_42 - .L_41)
	.align		4
.L_41:
        /*00b8*/ 	.word	index@(_ZN7cutlass13device_kernelIN5flash19enable_sm80_to_sm89INS1_16FlashAttnFwdSm80INS1_25CollectiveMainloopFwdSm80ILi4ELi1ELb0EN4cute5tupleIJNS5_1CILi128EEENS7_ILi112EEENS7_ILi64EEEEEELi64ENS_6half_tEfNS_4arch4Sm80ELb0ELb0ELb0ELb1ELb0ELb0ELb1ELb0EEENS1_21CollectiveEpilogueFwdINS6_IJS8_SA_S9_EEENS6_IJNS7_ILi1EEESI_SI_EEESC_SE_Li128ELb1ELb1ELb0ELb0EEENS1_19SingleTileSchedulerILb1ELb0ELb1ELi128EEEEEEEEEvNT_6ParamsE)
        /*00bc*/ 	.word	0x00000000


	//----- nvinfo : EIATTR_REGCOUNT
	.align		4
.L_42:
        /*00c0*/ 	.byte	0x04, 0x2f
        /*00c2*/ 	.short	(.L_44 - .L_43)
	.align		4
.L_43:
        /*00c4*/ 	.word	index@(_ZN7cutlass13device_kernelIN5flash19enable_sm80_to_sm89INS1_16FlashAttnFwdSm80INS1_25CollectiveMainloopFwdSm80ILi4ELi1ELb0EN4cute5tupleIJNS5_1CILi128EEENS7_ILi112EEENS7_ILi64EEEEEELi64ENS_6half_tEfNS_4arch4Sm80ELb0ELb0ELb0ELb0ELb0ELb0ELb1ELb0EEENS1_21CollectiveEpilogueFwdINS6_IJS8_SA_S9_EEENS6_IJNS7_ILi1EEESI_SI_EEESC_SE_Li128ELb0ELb1ELb0ELb0EEENS1_19SingleTileSchedulerILb0ELb0ELb1ELi128EEEEEEEEEvNT_6ParamsE)
        /*00c8*/ 	.word	0x00000004


	//----- nvinfo : EIATTR_FRAME_SIZE
	.align		4
.L_44:
        /*00cc*/ 	.byte	0x04, 0x11
        /*00ce*/ 	.short	(.L_46 - .L_45)
	.align		4
.L_45:
        /*00d0*/ 	.word	index@(_ZN7cutlass13device_kernelIN5flash19enable_sm80_to_sm89INS1_16FlashAttnFwdSm80INS1_25CollectiveMainloopFwdSm80ILi4ELi1ELb0EN4cute5tupleIJNS5_1CILi128EEENS7_ILi112EEENS7_ILi64EEEEEELi64ENS_6half_tEfNS_4arch4Sm80ELb0ELb0ELb0ELb0ELb0ELb0ELb1ELb0EEENS1_21CollectiveEpilogueFwdINS6_IJS8_SA_S9_EEENS6_IJNS7_ILi1EEESI_SI_EEESC_SE_Li128ELb0ELb1ELb0ELb0EEENS1_19SingleTileSchedulerILb0ELb0ELb1ELi128EEEEEEEEEvNT_6ParamsE)
        /*00d4*/ 	.word	0x00000000


	//----- nvinfo : EIATTR_REGCOUNT
	.align		4
.L_46:
        /*00d8*/ 	.byte	0x04, 0x2f
        /*00da*/ 	.short	(.L_48 - .L_47)
	.align		4
.L_47:
        /*00dc*/ 	.word	index@(_ZN7cutlass13device_kernelIN5flash19enable_sm80_to_sm89INS1_16FlashAttnFwdSm80INS1_25CollectiveMainloopFwdSm80ILi4ELi1ELb0EN4cute5tupleIJNS5_1CILi128EEENS7_ILi112EEENS7_ILi64EEEEEELi64ENS_6half_tEfNS_4arch4Sm80ELb1ELb0ELb1ELb1ELb0ELb1ELb1ELb0EEENS1_21CollectiveEpilogueFwdINS6_IJS8_SA_S9_EEENS6_IJNS7_ILi1EEESI_SI_EEESC_SE_Li128ELb1ELb1ELb0ELb0EEENS1_19SingleTileSchedulerILb1ELb0ELb1ELi128EEEEEEEEEvNT_6ParamsE)
        /*00e0*/ 	.word	0x00000004


	//----- nvinfo : EIATTR_FRAME_SIZE
	.align		4
.L_48:
        /*00e4*/ 	.byte	0x04, 0x11
        /*00e6*/ 	.short	(.L_50 - .L_49)
	.align		4
.L_49:
        /*00e8*/ 	.word	index@(_ZN7cutlass13device_kernelIN5flash19enable_sm80_to_sm89INS1_16FlashAttnFwdSm80INS1_25CollectiveMainloopFwdSm80ILi4ELi1ELb0EN4cute5tupleIJNS5_1CILi128EEENS7_ILi112EEENS7_ILi64EEEEEELi64ENS_6half_tEfNS_4arch4Sm80ELb1ELb0ELb1ELb1ELb0ELb1ELb1ELb0EEENS1_21CollectiveEpilogueFwdINS6_IJS8_SA_S9_EEENS6_IJNS7_ILi1EEESI_SI_EEESC_SE_Li128ELb1ELb1ELb0ELb0EEENS1_19SingleTileSchedulerILb1ELb0ELb1ELi128EEEEEEEEEvNT_6ParamsE)
        /*00ec*/ 	.word	0x00000000


	//----- nvinfo : EIATTR_REGCOUNT
	.align		4
.L_50:
        /*00f0*/ 	.byte	0x04, 0x2f
        /*00f2*/ 	.short	(.L_52 - .L_51)
	.align		4
.L_51:
        /*00f4*/ 	.word	index@(_ZN7cutlass13device_kernelIN5flash19enable_sm80_to_sm89INS1_16FlashAttnFwdSm80INS1_25CollectiveMainloopFwdSm80ILi4ELi1ELb0EN4cute5tupleIJNS5_1CILi128EEENS7_ILi112EEENS7_ILi64EEEEEELi64ENS_6half_tEfNS_4arch4Sm80ELb1ELb0ELb1ELb1ELb0ELb0ELb1ELb0EEENS1_21CollectiveEpilogueFwdINS6_IJS8_SA_S9_EEENS6_IJNS7_ILi1EEESI_SI_EEESC_SE_Li128ELb1ELb1ELb0ELb0EEENS1_19SingleTileSchedulerILb1ELb0ELb1ELi128EEEEEEEEEvNT_6ParamsE)
        /*00f8*/ 	.word	0x00000004


	//----- nvinfo : EIATTR_FRAME_SIZE
	.align		4
.L_52:
        /*00fc*/ 	.byte	0x04, 0x11
        /*00fe*/ 	.short	(.L_54 - .L_53)
	.align		4
.L_53:
        /*0100*/ 	.word	index@(_ZN7cutlass13device_kernelIN5flash19enable_sm80_to_sm89INS1_16FlashAttnFwdSm80INS1_25CollectiveMainloopFwdSm80ILi4ELi1ELb0EN4cute5tupleIJNS5_1CILi128EEENS7_ILi112EEENS7_ILi64EEEEEELi64ENS_6half_tEfNS_4arch4Sm80ELb1ELb0ELb1ELb1ELb0ELb0ELb1ELb0EEENS1_21CollectiveEpilogueFwdINS6_IJS8_SA_S9_EEENS6_IJNS7_ILi1EEESI_SI_EEESC_SE_Li128ELb1ELb1ELb0ELb0EEENS1_19SingleTileSchedulerILb1ELb0ELb1ELi128EEEEEEEEEvNT_6ParamsE)
        /*0104*/ 	.word	0x00000000


	//----- nvinfo : EIATTR_REGCOUNT
	.align		4
.L_54:
        /*0108*/ 	.byte	0x04, 0x2f
        /*010a*/ 	.short	(.L_56 - .L_55)
	.align		4
.L_55:
        /*010c*/ 	.word	index@(_ZN7cutlass13device_kernelIN5flash19enable_sm80_to_sm89INS1_16FlashAttnFwdSm80INS1_25CollectiveMainloopFwdSm80ILi4ELi1ELb0EN4cute5tupleIJNS5_1CILi128EEENS7_ILi112EEENS7_ILi64EEEEEELi64ENS_6half_tEfNS_4arch4Sm80ELb1ELb0ELb1ELb0ELb0ELb0ELb1ELb0EEENS1_21CollectiveEpilogueFwdINS6_IJS8_SA_S9_EEENS6_IJNS7_ILi1EEESI_SI_EEESC_SE_Li128ELb0ELb1ELb0ELb0EEENS1_30DynamicPersistentTileSchedulerILi128ELi128ELb0ELb1ELb0EEEEEEEEEvNT_6ParamsE)
        /*0110*/ 	.word	0x00000004


	//----- nvinfo : EIATTR_FRAME_SIZE
	.align		4
.L_56:
        /*0114*/ 	.byte	0x04, 0x11
        /*0116*/ 	.short	(.L_58 - .L_57)
	.align		4
.L_57:
        /*0118*/ 	.word	index@(_ZN7cutlass13device_kernelIN5flash19enable_sm80_to_sm89INS1_16FlashAttnFwdSm80INS1_25CollectiveMainloopFwdSm80ILi4ELi1ELb0EN4cute5tupleIJNS5_1CILi128EEENS7_ILi112EEENS7_ILi64EEEEEELi64ENS_6half_tEfNS_4arch4Sm80ELb1ELb0ELb1ELb0ELb0ELb0ELb1ELb0EEENS1_21CollectiveEpilogueFwdINS6_IJS8_SA_S9_EEENS6_IJNS7_ILi1EEESI_SI_EEESC_SE_Li128ELb0ELb1ELb0ELb0EEENS1_30DynamicPersistentTileSchedulerILi128ELi128ELb0ELb1ELb0EEEEEEEEEvNT_6ParamsE)
        /*011c*/ 	.word	0x00000000


	//----- nvinfo : EIATTR_REGCOUNT
	.align		4
.L_58:
        /*0120*/ 	.byte	0x04, 0x2f
        /*0122*/ 	.short	(.L_60 - .L_59)
	.align		4
.L_59:
        /*0124*/ 	.word	index@(_ZN7cutlass13device_kernelIN5flash19enable_sm80_to_sm89INS1_16FlashAttnFwdSm80INS1_25CollectiveMainloopFwdSm80ILi4ELi1ELb0EN4cute5tupleIJNS5_1CILi128EEENS7_ILi96EEENS7_ILi64EEEEEELi64ENS_6half_tEfNS_4arch4Sm80ELb0ELb1ELb1ELb1ELb0ELb1ELb1ELb0EEENS1_21CollectiveEpilogueFwdINS6_IJS8_SA_S9_EEENS6_IJNS7_ILi1EEESI_SI_EEESC_SE_Li128ELb1ELb1ELb0ELb0EEENS1_19SingleTileSchedulerILb1ELb0ELb1ELi128EEEEEEEEEvNT_6ParamsE)
        /*0128*/ 	.word	0x00000004


	//----- nvinfo : EIATTR_FRAME_SIZE
	.align		4
.L_60:
        /*012c*/ 	.byte	0x04, 0x11
        /*012e*/ 	.short	(.L_62 - .L_61)
	.align		4
.L_61:
        /*0130*/ 	.word	index@(_ZN7cutlass13device_kernelIN5flash19enable_sm80_to_sm89INS1_16FlashAttnFwdSm80INS1_25CollectiveMainloopFwdSm80ILi4ELi1ELb0EN4cute5tupleIJNS5_1CILi128EEENS7_ILi96EEENS7_ILi64EEEEEELi64ENS_6half_tEfNS_4arch4Sm80ELb0ELb1ELb1ELb1ELb0ELb1ELb1ELb0EEENS1_21CollectiveEpilogueFwdINS6_IJS8_SA_S9_EEENS6_IJNS7_ILi1EEESI_SI_EEESC_SE_Li128ELb1ELb1ELb0ELb0EEENS1_19SingleTileSchedulerILb1ELb0ELb1ELi128EEEEEEEEEvNT_6ParamsE)
        /*0134*/ 	.word	0x00000000


	//----- nvinfo : EIATTR_REGCOUNT
	.align		4
.L_62:
        /*0138*/ 	.byte	0x04, 0x2f
        /*013a*/ 	.short	(.L_64 - .L_63)
	.align		4
.L_63:
        /*013c*/ 	.word	index@(_ZN7cutlass13device_kernelIN5flash19enable_sm80_to_sm89INS1_16FlashAttnFwdSm80INS1_25CollectiveMainloopFwdSm80ILi4ELi1ELb0EN4cute5tupleIJNS5_1CILi128EEENS7_ILi96EEENS7_ILi64EEEEEELi64ENS_6half_tEfNS_4arch4Sm80ELb0ELb1ELb1ELb1ELb0ELb0ELb1ELb0EEENS1_21CollectiveEpilogueFwdINS6_IJS8_SA_S9_EEENS6_IJNS7_ILi1EEESI_SI_EEESC_SE_Li128ELb1ELb1ELb0ELb0EEENS1_19SingleTileSchedulerILb1ELb0ELb1ELi128EEEEEEEEEvNT_6ParamsE)
        /*0140*/ 	.word	0x00000004


	//----- nvinfo : EIATTR_FRAME_SIZE
	.align		4
.L_64:
        /*0144*/ 	.byte	0x04, 0x11
        /*0146*/ 	.short	(.L_66 - .L_65)
	.align		4
.L_65:
        /*0148*/ 	.word	index@(_ZN7cutlass13device_kernelIN5flash19enable_sm80_to_sm89INS1_16FlashAttnFwdSm80INS1_25CollectiveMainloopFwdSm80ILi4ELi1ELb0EN4cute5tupleIJNS5_1CILi128EEENS7_ILi96EEENS7_ILi64EEEEEELi64ENS_6half_tEfNS_4arch4Sm80ELb0ELb1ELb1ELb1ELb0ELb0ELb1ELb0EEENS1_21CollectiveEpilogueFwdINS6_IJS8_SA_S9_EEENS6_IJNS7_ILi1EEESI_SI_EEESC_SE_Li128ELb1ELb1ELb0ELb0EEENS1_19SingleTileSchedulerILb1ELb0ELb1ELi128EEEEEEEEEvNT_6ParamsE)
        /*014c*/ 	.word	0x00000000


	//----- nvinfo : EIATTR_REGCOUNT
	.align		4
.L_66:
        /*0150*/ 	.byte	0x04, 0x2f
        /*0152*/ 	.short	(.L_68 - .L_67)
	.align		4
.L_67:
        /*0154*/ 	.word	index@(_ZN7cutlass13device_kernelIN5flash19enable_sm80_to_sm89INS1_16FlashAttnFwdSm80INS1_25CollectiveMainloopFwdSm80ILi4ELi1ELb0EN4cute5tupleIJNS5_1CILi128EEENS7_ILi96EEENS7_ILi64EEEEEELi64ENS_6half_tEfNS_4arch4Sm80ELb0ELb1ELb1ELb0ELb0ELb0ELb1ELb0EEENS1_21CollectiveEpilogueFwdINS6_IJS8_SA_S9_EEENS6_IJNS7_ILi1EEESI_SI_EEESC_SE_Li128ELb0ELb1ELb0ELb0EEENS1_19SingleTileSchedulerILb0ELb0ELb1ELi128EEEEEEEEEvNT_6ParamsE)
        /*0158*/ 	.word	0x00000004


	//----- nvinfo : EIATTR_FRAME_SIZE
	.align		4
.L_68:
        /*015c*/ 	.byte	0x04, 0x11
        /*015e*/ 	.short	(.L_70 - .L_69)
	.align		4
.L_69:
        /*0160*/ 	.word	index@(_ZN7cutlass13device_kernelIN5flash19enable_sm80_to_sm89INS1_16FlashAttnFwdSm80INS1_25CollectiveMainloopFwdSm80ILi4ELi1ELb0EN4cute5tupleIJNS5_1CILi128EEENS7_ILi96EEENS7_ILi64EEEEEELi64ENS_6half_tEfNS_4arch4Sm80ELb0ELb1ELb1ELb0ELb0ELb0ELb1ELb0EEENS1_21CollectiveEpilogueFwdINS6_IJS8_SA_S9_EEENS6_IJNS7_ILi1EEESI_SI_EEESC_SE_Li128ELb0ELb1ELb0ELb0EEENS1_19SingleTileSchedulerILb0ELb0ELb1ELi128EEEEEEEEEvNT_6ParamsE)
        /*0164*/ 	.word	0x00000000


	//----- nvinfo : EIATTR_REGCOUNT
	.align		4
.L_70:
        /*0168*/ 	.byte	0x04, 0x2f
        /*016a*/ 	.short	(.L_72 - .L_71)
	.align		4
.L_71:
        /*016c*/ 	.word	index@(_ZN7cutlass13device_kernelIN5flash19enable_sm80_to_sm89INS1_16FlashAttnFwdSm80INS1_25CollectiveMainloopFwdSm80ILi4ELi1ELb0EN4cute5tupleIJNS5_1CILi128EEENS7_ILi112EEENS7_ILi64EEEEEELi64ENS_6half_tEfNS_4arch4Sm80ELb0ELb0ELb1ELb1ELb0ELb1ELb1ELb0EEENS1_21CollectiveEpilogueFwdINS6_IJS8_SA_S9_EEENS6_IJNS7_ILi1EEESI_SI_EEESC_SE_Li128ELb1ELb1ELb0ELb0EEENS1_19SingleTileSchedulerILb1ELb0ELb1ELi128EEEEEEEEEvNT_6ParamsE)
        /*0170*/ 	.word	0x00000004


	//----- nvinfo : EIATTR_FRAME_SIZE
	.align		4
.L_72:
        /*0174*/ 	.byte	0x04, 0x11
        /*0176*/ 	.short	(.L_74 - .L_73)
	.align		4
.L_73:
        /*0178*/ 	.word	index@(_ZN7cutlass13device_kernelIN5flash19enable_sm80_to_sm89INS1_16FlashAttnFwdSm80INS1_25CollectiveMainloopFwdSm80ILi4ELi1ELb0EN4cute5tupleIJNS5_1CILi128EEENS7_ILi112EEENS7_ILi64EEEEEELi64ENS_6half_tEfNS_4arch4Sm80ELb0ELb0ELb1ELb1ELb0ELb1ELb1ELb0EEENS1_21CollectiveEpilogueFwdINS6_IJS8_SA_S9_EEENS6_IJNS7_ILi1EEESI_SI_EEESC_SE_Li128ELb1ELb1ELb0ELb0EEENS1_19SingleTileSchedulerILb1ELb0ELb1ELi128EEEEEEEEEvNT_6ParamsE)
        /*017c*/ 	.word	0x00000000


	//----- nvinfo : EIATTR_REGCOUNT
	.align		4
.L_74:
        /*0180*/ 	.byte	0x04, 0x2f
        /*0182*/ 	.short	(.L_76 - .L_75)
	.align		4
.L_75:
        /*0184*/ 	.word	index@(_ZN7cutlass13device_kernelIN5flash19enable_sm80_to_sm89INS1_16FlashAttnFwdSm80INS1_25CollectiveMainloopFwdSm80ILi4ELi1ELb0EN4cute5tupleIJNS5_1CILi128EEENS7_ILi112EEENS7_ILi64EEEEEELi64ENS_6half_tEfNS_4arch4Sm80ELb0ELb0ELb1ELb1ELb0ELb0ELb1ELb0EEENS1_21CollectiveEpilogueFwdINS6_IJS8_SA_S9_EEENS6_IJNS7_ILi1EEESI_SI_EEESC_SE_Li128ELb1ELb1ELb0ELb0EEENS1_19SingleTileSchedulerILb1ELb0ELb1ELi128EEEEEEEEEvNT_6ParamsE)
        /*0188*/ 	.word	0x00000004


	//----- nvinfo : EIATTR_FRAME_SIZE
	.align		4
.L_76:
        /*018c*/ 	.byte	0x04, 0x11
        /*018e*/ 	.short	(.L_78 - .L_77)
	.align		4
.L_77:
        /*0190*/ 	.word	index@(_ZN7cutlass13device_kernelIN5flash19enable_sm80_to_sm89INS1_16FlashAttnFwdSm80INS1_25CollectiveMainloopFwdSm80ILi4ELi1ELb0EN4cute5tupleIJNS5_1CILi128EEENS7_ILi112EEENS7_ILi64EEEEEELi64ENS_6half_tEfNS_4arch4Sm80ELb0ELb0ELb1ELb1ELb0ELb0ELb1ELb0EEENS1_21CollectiveEpilogueFwdINS6_IJS8_SA_S9_EEENS6_IJNS7_ILi1EEESI_SI_EEESC_SE_Li128ELb1ELb1ELb0ELb0EEENS1_19SingleTileSchedulerILb1ELb0ELb1ELi128EEEEEEEEEvNT_6ParamsE)
        /*0194*/ 	.word	0x00000000


	//----- nvinfo : EIATTR_REGCOUNT
	.align		4
.L_78:
        /*0198*/ 	.byte	0x04, 0x2f
        /*019a*/ 	.short	(.L_80 - .L_79)
	.align		4
.L_79:
        /*019c*/ 	.word	index@(_ZN7cutlass13device_kernelIN5flash19enable_sm80_to_sm89INS1_16FlashAttnFwdSm80INS1_25CollectiveMainloopFwdSm80ILi4ELi1ELb0EN4cute5tupleIJNS5_1CILi128EEENS7_ILi112EEENS7_ILi64EEEEEELi64ENS_6half_tEfNS_4arch4Sm80ELb0ELb0ELb1ELb0ELb0ELb0ELb1ELb0EEENS1_21CollectiveEpilogueFwdINS6_IJS8_SA_S9_EEENS6_IJNS7_ILi1EEESI_SI_EEESC_SE_Li128ELb0ELb1ELb0ELb0EEENS1_19SingleTileSchedulerILb0ELb0ELb1ELi128EEEEEEEEEvNT_6ParamsE)
        /*01a0*/ 	.word	0x00000004


	//----- nvinfo : EIATTR_FRAME_SIZE
	.align		4
.L_80:
        /*01a4*/ 	.byte	0x04, 0x11
        /*01a6*/ 	.short	(.L_82 - .L_81)
	.align		4
.L_81:
        /*01a8*/ 	.word	index@(_ZN7cutlass13device_kernelIN5flash19enable_sm80_to_sm89INS1_16FlashAttnFwdSm80INS1_25CollectiveMainloopFwdSm80ILi4ELi1ELb0EN4cute5tupleIJNS5_1CILi128EEENS7_ILi112EEENS7_ILi64EEEEEELi64ENS_6half_tEfNS_4arch4Sm80ELb0ELb0ELb1ELb0ELb0ELb0ELb1ELb0EEENS1_21CollectiveEpilogueFwdINS6_IJS8_SA_S9_EEENS6_IJNS7_ILi1EEESI_SI_EEESC_SE_Li128ELb0ELb1ELb0ELb0EEENS1_19SingleTileSchedulerILb0ELb0ELb1ELi128EEEEEEEEEvNT_6ParamsE)
        /*01ac*/ 	.word	0x00000000


	//----- nvinfo : EIATTR_MIN_STACK_SIZE
	.align		4
.L_82:
        /*01b0*/ 	.byte	0x04, 0x12
        /*01b2*/ 	.short	(.L_84 - .L_83)
	.align		4
.L_83:
        /*01b4*/ 	.word	index@(_ZN7cutlass13device_kernelIN5flash19enable_sm80_to_sm89INS1_16FlashAttnFwdSm80INS1_25CollectiveMainloopFwdSm80ILi4ELi1ELb0EN4cute5tupleIJNS5_1CILi128EEENS7_ILi112EEENS7_ILi64EEEEEELi64ENS_6half_tEfNS_4arch4Sm80ELb0ELb0ELb1ELb0ELb0ELb0ELb1ELb0EEENS1_21CollectiveEpilogueFwdINS6_IJS8_SA_S9_EEENS6_IJNS7_ILi1EEESI_SI_EEESC_SE_Li128ELb0ELb1ELb0ELb0EEENS1_19SingleTileSchedulerILb0ELb0ELb1ELi128EEEEEEEEEvNT_6ParamsE)
        /*01b8*/ 	.word	0x00000000


	//----- nvinfo : EIATTR_MIN_STACK_SIZE
	.align		4
.L_84:
        /*01bc*/ 	.byte	0x04, 0x12
        /*01be*/ 	.short	(.L_86 - .L_85)
	.align		4
.L_85:
        /*01c0*/ 	.word	index@(_ZN7cutlass13device_kernelIN5flash19enable_sm80_to_sm89INS1_16FlashAttnFwdSm80INS1_25CollectiveMainloopFwdSm80ILi4ELi1ELb0EN4cute5tupleIJNS5_1CILi128EEENS7_ILi112EEENS7_ILi64EEEEEELi64ENS_6half_tEfNS_4arch4Sm80ELb0ELb0ELb1ELb1ELb0ELb0ELb1ELb0EEENS1_21CollectiveEpilogueFwdINS6_IJS8_SA_S9_EEENS6_IJNS7_ILi1EEESI_SI_EEESC_SE_Li128ELb1ELb1ELb0ELb0EEENS1_19SingleTileSchedulerILb1ELb0ELb1ELi128EEEEEEEEEvNT_6ParamsE)
        /*01c4*/ 	.word	0x00000000


	//----- nvinfo : EIATTR_MIN_STACK_SIZE
	.align		4
.L_86:
        /*01c8*/ 	.byte	0x04, 0x12
        /*01ca*/ 	.short	(.L_88 - .L_87)
	.align		4
.L_87:
        /*01cc*/ 	.word	index@(_ZN7cutlass13device_kernelIN5flash19enable_sm80_to_sm89INS1_16FlashAttnFwdSm80INS1_25CollectiveMainloopFwdSm80ILi4ELi1ELb0EN4cute5tupleIJNS5_1CILi128EEENS7_ILi112EEENS7_ILi64EEEEEELi64ENS_6half_tEfNS_4arch4Sm80ELb0ELb0ELb1ELb1ELb0ELb1ELb1ELb0EEENS1_21CollectiveEpilogueFwdINS6_IJS8_SA_S9_EEENS6_IJNS7_ILi1EEESI_SI_EEESC_SE_Li128ELb1ELb1ELb0ELb0EEENS1_19SingleTileSchedulerILb1ELb0ELb1ELi128EEEEEEEEEvNT_6ParamsE)
        /*01d0*/ 	.word	0x00000000


	//----- nvinfo : EIATTR_MIN_STACK_SIZE
	.align		4
.L_88:
        /*01d4*/ 	.byte	0x04, 0x12
        /*01d6*/ 	.short	(.L_90 - .L_89)
	.align		4
.L_89:
        /*01d8*/ 	.word	index@(_ZN7cutlass13device_kernelIN5flash19enable_sm80_to_sm89INS1_16FlashAttnFwdSm80INS1_25CollectiveMainloopFwdSm80ILi4ELi1ELb0EN4cute5tupleIJNS5_1CILi128EEENS7_ILi96EEENS7_ILi64EEEEEELi64ENS_6half_tEfNS_4arch4Sm80ELb0ELb1ELb1ELb0ELb0ELb0ELb1ELb0EEENS1_21CollectiveEpilogueFwdINS6_IJS8_SA_S9_EEENS6_IJNS7_ILi1EEESI_SI_EEESC_SE_Li128ELb0ELb1ELb0ELb0EEENS1_19SingleTileSchedulerILb0ELb0ELb1ELi128EEEEEEEEEvNT_6ParamsE)
        /*01dc*/ 	.word	0x00000000


	//----- nvinfo : EIATTR_MIN_STACK_SIZE
	.align		4
.L_90:
        /*01e0*/ 	.byte	0x04, 0x12
        /*01e2*/ 	.short	(.L_92 - .L_91)
	.align		4
.L_91:
        /*01e4*/ 	.word	index@(_ZN7cutlass13device_kernelIN5flash19enable_sm80_to_sm89INS1_16FlashAttnFwdSm80INS1_25CollectiveMainloopFwdSm80ILi4ELi1ELb0EN4cute5tupleIJNS5_1CILi128EEENS7_ILi96EEENS7_ILi64EEEEEELi64ENS_6half_tEfNS_4arch4Sm80ELb0ELb1ELb1ELb1ELb0ELb0ELb1ELb0EEENS1_21CollectiveEpilogueFwdINS6_IJS8_SA_S9_EEENS6_IJNS7_ILi1EEESI_SI_EEESC_SE_Li128ELb1ELb1ELb0ELb0EEENS1_19SingleTileSchedulerILb1ELb0ELb1ELi128EEEEEEEEEvNT_6ParamsE)
        /*01e8*/ 	.word	0x00000000


	//----- nvinfo : EIATTR_MIN_STACK_SIZE
	.align		4
.L_92:
        /*01ec*/ 	.byte	0x04, 0x12
        /*01ee*/ 	.short	(.L_94 - .L_93)
	.align		4
.L_93:
        /*01f0*/ 	.word	index@(_ZN7cutlass13device_kernelIN5flash19enable_sm80_to_sm89INS1_16FlashAttnFwdSm80INS1_25CollectiveMainloopFwdSm80ILi4ELi1ELb0EN4cute5tupleIJNS5_1CILi128EEENS7_ILi96EEENS7_ILi64EEEEEELi64ENS_6half_tEfNS_4arch4Sm80ELb0ELb1ELb1ELb1ELb0ELb1ELb1ELb0EEENS1_21CollectiveEpilogueFwdINS6_IJS8_SA_S9_EEENS6_IJNS7_ILi1EEESI_SI_EEESC_SE_Li128ELb1ELb1ELb0ELb0EEENS1_19SingleTileSchedulerILb1ELb0ELb1ELi128EEEEEEEEEvNT_6ParamsE)
        /*01f4*/ 	.word	0x00000000


	//----- nvinfo : EIATTR_MIN_STACK_SIZE
	.align		4
.L_94:
        /*01f8*/ 	.byte	0x04, 0x12
        /*01fa*/ 	.short	(.L_96 - .L_95)
	.align		4
.L_95:
        /*01fc*/ 	.word	index@(_ZN7cutlass13device_kernelIN5flash19enable_sm80_to_sm89INS1_16FlashAttnFwdSm80INS1_25CollectiveMainloopFwdSm80ILi4ELi1ELb0EN4cute5tupleIJNS5_1CILi128EEENS7_ILi112EEENS7_ILi64EEEEEELi64ENS_6half_tEfNS_4arch4Sm80ELb1ELb0ELb1ELb0ELb0ELb0ELb1ELb0EEENS1_21CollectiveEpilogueFwdINS6_IJS8_SA_S9_EEENS6_IJNS7_ILi1EEESI_SI_EEESC_SE_Li128ELb0ELb1ELb0ELb0EEENS1_30DynamicPersistentTileSchedulerILi128ELi128ELb0ELb1ELb0EEEEEEEEEvNT_6ParamsE)
        /*0200*/ 	.word	0x00000000


	//----- nvinfo : EIATTR_MIN_STACK_SIZE
	.align		4
.L_96:
        /*0204*/ 	.byte	0x04, 0x12
        /*0206*/ 	.short	(.L_98 - .L_97)
	.align		4
.L_97:
        /*0208*/ 	.word	index@(_ZN7cutlass13device_kernelIN5flash19enable_sm80_to_sm89INS1_16FlashAttnFwdSm80INS1_25CollectiveMainloopFwdSm80ILi4ELi1ELb0EN4cute5tupleIJNS5_1CILi128EEENS7_ILi112EEENS7_ILi64EEEEEELi64ENS_6half_tEfNS_4arch4Sm80ELb1ELb0ELb1ELb1ELb0ELb0ELb1ELb0EEENS1_21CollectiveEpilogueFwdINS6_IJS8_SA_S9_EEENS6_IJNS7_ILi1EEESI_SI_EEESC_SE_Li128ELb1ELb1ELb0ELb0EEENS1_19SingleTileSchedulerILb1ELb0ELb1ELi128EEEEEEEEEvNT_6ParamsE)
        /*020c*/ 	.word	0x00000000


	//----- nvinfo : EIATTR_MIN_STACK_SIZE
	.align		4
.L_98:
        /*0210*/ 	.byte	0x04, 0x12
        /*0212*/ 	.short	(.L_100 - .L_99)
	.align		4
.L_99:
        /*0214*/ 	.word	index@(_ZN7cutlass13device_kernelIN5flash19enable_sm80_to_sm89INS1_16FlashAttnFwdSm80INS1_25CollectiveMainloopFwdSm80ILi4ELi1ELb0EN4cute5tupleIJNS5_1CILi128EEENS7_ILi112EEENS7_ILi64EEEEEELi64ENS_6half_tEfNS_4arch4Sm80ELb1ELb0ELb1ELb1ELb0ELb1ELb1ELb0EEENS1_21CollectiveEpilogueFwdINS6_IJS8_SA_S9_EEENS6_IJNS7_ILi1EEESI_SI_EEESC_SE_Li128ELb1ELb1ELb0ELb0EEENS1_19SingleTileSchedulerILb1ELb0ELb1ELi128EEEEEEEEEvNT_6ParamsE)
        /*0218*/ 	.word	0x00000000


	//----- nvinfo : EIATTR_MIN_STACK_SIZE
	.align		4
.L_100:
        /*021c*/ 	.byte	0x04, 0x12
        /*021e*/ 	.short	(.L_102 - .L_101)
	.align		4
.L_101:
        /*0220*/ 	.word	index@(_ZN7cutlass13device_kernelIN5flash19enable_sm80_to_sm89INS1_16FlashAttnFwdSm80INS1_25CollectiveMainloopFwdSm80ILi4ELi1ELb0EN4cute5tupleIJNS5_1CILi128EEENS7_ILi112EEENS7_ILi64EEEEEELi64ENS_6half_tEfNS_4arch4Sm80ELb0ELb0ELb0ELb0ELb0ELb0ELb1ELb0EEENS1_21CollectiveEpilogueFwdINS6_IJS8_SA_S9_EEENS6_IJNS7_ILi1EEESI_SI_EEESC_SE_Li128ELb0ELb1ELb0ELb0EEENS1_19SingleTileSchedulerILb0ELb0ELb1ELi128EEEEEEEEEvNT_6ParamsE)
        /*0224*/ 	.word	0x00000000


	//----- nvinfo : EIATTR_MIN_STACK_SIZE
	.align		4
.L_102:
        /*0228*/ 	.byte	0x04, 0x12
        /*022a*/ 	.short	(.L_104 - .L_103)
	.align		4
.L_103:
        /*022c*/ 	.word	index@(_ZN7cutlass13device_kernelIN5flash19enable_sm80_to_sm89INS1_16FlashAttnFwdSm80INS1_25CollectiveMainloopFwdSm80ILi4ELi1ELb0EN4cute5tupleIJNS5_1CILi128EEENS7_ILi112EEENS7_ILi64EEEEEELi64ENS_6half_tEfNS_4arch4Sm80ELb0ELb0ELb0ELb1ELb0ELb0ELb1ELb0EEENS1_21CollectiveEpilogueFwdINS6_IJS8_SA_S9_EEENS6_IJNS7_ILi1EEESI_SI_EEESC_SE_Li128ELb1ELb1ELb0ELb0EEENS1_19SingleTileSchedulerILb1ELb0ELb1ELi128EEEEEEEEEvNT_6ParamsE)
        /*0230*/ 	.word	0x00000000


	//----- nvinfo : EIATTR_MIN_STACK_SIZE
	.align		4
.L_104:
        /*0234*/ 	.byte	0x04, 0x12
        /*0236*/ 	.short	(.L_106 - .L_105)
	.align		4
.L_105:
        /*0238*/ 	.word	index@(_ZN7cutlass13device_kernelIN5flash19enable_sm80_to_sm89INS1_16FlashAttnFwdSm80INS1_25CollectiveMainloopFwdSm80ILi4ELi1ELb0EN4cute5tupleIJNS5_1CILi128EEENS7_ILi112EEENS7_ILi64EEEEEELi64ENS_6half_tEfNS_4arch4Sm80ELb0ELb0ELb0ELb1ELb0ELb1ELb1ELb0EEENS1_21CollectiveEpilogueFwdINS6_IJS8_SA_S9_EEENS6_IJNS7_ILi1EEESI_SI_EEESC_SE_Li128ELb1ELb1ELb0ELb0EEENS1_19SingleTileSchedulerILb1ELb0ELb1ELi128EEEEEEEEEvNT_6ParamsE)
        /*023c*/ 	.word	0x00000000


	//----- nvinfo : EIATTR_MIN_STACK_SIZE
	.align		4
.L_106:
        /*0240*/ 	.byte	0x04, 0x12
        /*0242*/ 	.short	(.L_108 - .L_107)
	.align		4
.L_107:
        /*0244*/ 	.word	index@(_ZN7cutlass13device_kernelIN5flash19enable_sm80_to_sm89INS1_16FlashAttnFwdSm80INS1_25CollectiveMainloopFwdSm80ILi4ELi1ELb0EN4cute5tupleIJNS5_1CILi128EEENS7_ILi96EEENS7_ILi64EEEEEELi64ENS_6half_tEfNS_4arch4Sm80ELb0ELb1ELb0ELb0ELb0ELb0ELb1ELb0EEENS1_21CollectiveEpilogueFwdINS6_IJS8_SA_S9_EEENS6_IJNS7_ILi1EEESI_SI_EEESC_SE_Li128ELb0ELb1ELb0ELb0EEENS1_19SingleTileSchedulerILb0ELb0ELb1ELi128EEEEEEEEEvNT_6ParamsE)
        /*0248*/ 	.word	0x00000000


	//----- nvinfo : EIATTR_MIN_STACK_SIZE
	.align		4
.L_108:
        /*024c*/ 	.byte	0x04, 0x12
        /*024e*/ 	.short	(.L_110 - .L_109)
	.align		4
.L_109:
        /*0250*/ 	.word	index@(_ZN7cutlass13device_kernelIN5flash19enable_sm80_to_sm89INS1_16FlashAttnFwdSm80INS1_25CollectiveMainloopFwdSm80ILi4ELi1ELb0EN4cute5tupleIJNS5_1CILi128EEENS7_ILi96EEENS7_ILi64EEEEEELi64ENS_6half_tEfNS_4arch4Sm80ELb0ELb1ELb0ELb1ELb0ELb0ELb1ELb0EEENS1_21CollectiveEpilogueFwdINS6_IJS8_SA_S9_EEENS6_IJNS7_ILi1EEESI_SI_EEESC_SE_Li128ELb1ELb1ELb0ELb0EEENS1_19SingleTileSchedulerILb1ELb0ELb1ELi128EEEEEEEEEvNT_6ParamsE)
        /*0254*/ 	.word	0x00000000


	//----- nvinfo : EIATTR_MIN_STACK_SIZE
	.align		4
.L_110:
        /*0258*/ 	.byte	0x04, 0x12
        /*025a*/ 	.short	(.L_112 - .L_111)
	.align		4
.L_111:
        /*025c*/ 	.word	index@(_ZN7cutlass13device_kernelIN5flash19enable_sm80_to_sm89INS1_16FlashAttnFwdSm80INS1_25CollectiveMainloopFwdSm80ILi4ELi1ELb0EN4cute5tupleIJNS5_1CILi128EEENS7_ILi96EEENS7_ILi64EEEEEELi64ENS_6half_tEfNS_4arch4Sm80ELb0ELb1ELb0ELb1ELb0ELb1ELb1ELb0EEENS1_21CollectiveEpilogueFwdINS6_IJS8_SA_S9_EEENS6_IJNS7_ILi1EEESI_SI_EEESC_SE_Li128ELb1ELb1ELb0ELb0EEENS1_19SingleTileSchedulerILb1ELb0ELb1ELi128EEEEEEEEEvNT_6ParamsE)
        /*0260*/ 	.word	0x00000000


	//----- nvinfo : EIATTR_MIN_STACK_SIZE
	.align		4
.L_112:
        /*0264*/ 	.byte	0x04, 0x12
        /*0266*/ 	.short	(.L_114 - .L_113)
	.align		4
.L_113:
        /*0268*/ 	.word	index@(_ZN7cutlass13device_kernelIN5flash19enable_sm80_to_sm89INS1_16FlashAttnFwdSm80INS1_25CollectiveMainloopFwdSm80ILi4ELi1ELb0EN4cute5tupleIJNS5_1CILi128EEENS7_ILi112EEENS7_ILi64EEEEEELi64ENS_6half_tEfNS_4arch4Sm80ELb1ELb0ELb0ELb0ELb0ELb0ELb1ELb0EEENS1_21CollectiveEpilogueFwdINS6_IJS8_SA_S9_EEENS6_IJNS7_ILi1EEESI_SI_EEESC_SE_Li128ELb0ELb1ELb0ELb0EEENS1_30DynamicPersistentTileSchedulerILi128ELi128ELb0ELb1ELb0EEEEEEEEEvNT_6ParamsE)
        /*026c*/ 	.word	0x00000000


	//----- nvinfo : EIATTR_MIN_STACK_SIZE
	.align		4
.L_114:
        /*0270*/ 	.byte	0x04, 0x12
        /*0272*/ 	.short	(.L_116 - .L_115)
	.align		4
.L_115:
        /*0274*/ 	.word	index@(_ZN7cutlass13device_kernelIN5flash19enable_sm80_to_sm89INS1_16FlashAttnFwdSm80INS1_25CollectiveMainloopFwdSm80ILi4ELi1ELb0EN4cute5tupleIJNS5_1CILi128EEENS7_ILi112EEENS7_ILi64EEEEEELi64ENS_6half_tEfNS_4arch4Sm80ELb1ELb0ELb0ELb1ELb0ELb0ELb1ELb0EEENS1_21CollectiveEpilogueFwdINS6_IJS8_SA_S9_EEENS6_IJNS7_ILi1EEESI_SI_EEESC_SE_Li128ELb1ELb1ELb0ELb0EEENS1_19SingleTileSchedulerILb1ELb0ELb1ELi128EEEEEEEEEvNT_6ParamsE)
        /*0278*/ 	.word	0x00000000


	//----- nvinfo : EIATTR_MIN_STACK_SIZE
	.align		4
.L_116:
        /*027c*/ 	.byte	0x04, 0x12
        /*027e*/ 	.short	(.L_118 - .L_117)
	.align		4
.L_117:
        /*0280*/ 	.word	index@(_ZN7cutlass13device_kernelIN5flash19enable_sm80_to_sm89INS1_16FlashAttnFwdSm80INS1_25CollectiveMainloopFwdSm80ILi4ELi1ELb0EN4cute5tupleIJNS5_1CILi128EEENS7_ILi112EEENS7_ILi64EEEEEELi64ENS_6half_tEfNS_4arch4Sm80ELb1ELb0ELb0ELb1ELb0ELb1ELb1ELb0EEENS1_21CollectiveEpilogueFwdINS6_IJS8_SA_S9_EEENS6_IJNS7_ILi1EEESI_SI_EEESC_SE_Li128ELb1ELb1ELb0ELb0EEENS1_19SingleTileSchedulerILb1ELb0ELb1ELi128EEEEEEEEEvNT_6ParamsE)
        /*0284*/ 	.word	0x00000000
.L_118:


//--------------------- .nv.compat                --------------------------
	.section	.nv.compat,"",@"SHT_CUDA_COMPAT_INFO"
	.align	4
        /*0000*/ 	.byte	0x02, 0x09, 0x01, 0x00, 0x02, 0x02, 0x01, 0x00, 0x02, 0x05, 0x05, 0x00, 0x03, 0x07, 0x01, 0x01
        /*0010*/ 	.byte	0x02, 0x03, 0x00, 0x00, 0x02, 0x06, 0x01, 0x00, 0x04, 0x0b, 0x08, 0x00, 0x00, 0x00, 0x00, 0x00
        /*0020*/ 	.byte	0x00, 0x00, 0x00, 0x00


//--------------------- .nv.info._ZN7cutlass13device_kernelIN5flash19enable_sm80_to_sm89INS1_16FlashAttnFwdSm80INS1_25CollectiveMainloopFwdSm80ILi4ELi1ELb0EN4cute5tupleIJNS5_1CILi128EEENS7_ILi112EEENS7_ILi64EEEEEELi64ENS_6half_tEfNS_4arch4Sm80ELb0ELb0ELb1ELb0ELb0ELb0ELb1ELb0EEENS1_21CollectiveEpilogueFwdINS6_IJS8_SA_S9_EEENS6_IJNS7_ILi1EEESI_SI_EEESC_SE_Li128ELb0ELb1ELb0ELb0EEENS1_19SingleTileSchedulerILb0ELb0ELb1ELi128EEEEEEEEEvNT_6ParamsE --------------------------
	.section	.nv.info._ZN7cutlass13device_kernelIN5flash19enable_sm80_to_sm89INS1_16FlashAttnFwdSm80INS1_25CollectiveMainloopFwdSm80ILi4ELi1ELb0EN4cute5tupleIJNS5_1CILi128EEENS7_ILi112EEENS7_ILi64EEEEEELi64ENS_6half_tEfNS_4arch4Sm80ELb0ELb0ELb1ELb0ELb0ELb0ELb1ELb0EEENS1_21CollectiveEpilogueFwdINS6_IJS8_SA_S9_EEENS6_IJNS7_ILi1EEESI_SI_EEESC_SE_Li128ELb0ELb1ELb0ELb0EEENS1_19SingleTileSchedulerILb0ELb0ELb1ELi128EEEEEEEEEvNT_6ParamsE,"",@"SHT_CUDA_INFO"
	.sectionflags	@""
	.align	4


	//----- nvinfo : EIATTR_CUDA_API_VERSION
	.align		4
        /*0000*/ 	.byte	0x04, 0x37
        /*0002*/ 	.short	(.L_120 - .L_119)
.L_119:
        /*0004*/ 	.word	0x00000082


	//----- nvinfo : EIATTR_KPARAM_INFO
	.align		4
.L_120:
        /*0008*/ 	.byte	0x04, 0x17
        /*000a*/ 	.short	(.L_122 - .L_121)
.L_121:
        /*000c*/ 	.word	0x00000000
        /*0010*/ 	.short	0x0000
        /*0012*/ 	.short	0x0000
        /*0014*/ 	.byte	0x00, 0xf0, 0x61, 0x10


	//----- nvinfo : EIATTR_SPARSE_MMA_MASK
	.align		4
.L_122:
        /*0018*/ 	.byte	0x03, 0x50
        /*001a*/ 	.short	0x0000


	//----- nvinfo : EIATTR_MAXREG_COUNT
	.align		4
        /*001c*/ 	.byte	0x03, 0x1b
        /*001e*/ 	.short	0x00ff


	//----- nvinfo : EIATTR_MERCURY_ISA_VERSION
	.align		4
        /*0020*/ 	.byte	0x03, 0x5f
        /*0022*/ 	.short	0x0101


	//----- nvinfo : EIATTR_EXIT_INSTR_OFFSETS
	.align		4
        /*0024*/ 	.byte	0x04, 0x1c
        /*0026*/ 	.short	(.L_124 - .L_123)


	//   ....[0]....
.L_123:
        /*0028*/ 	.word	0x00000010


	//----- nvinfo : EIATTR_MAX_THREADS
	.align		4
.L_124:
        /*002c*/ 	.byte	0x04, 0x05
        /*002e*/ 	.short	(.L_126 - .L_125)
.L_125:
        /*0030*/ 	.word	0x00000080
        /*0034*/ 	.word	0x00000001
        /*0038*/ 	.word	0x00000001


	//----- nvinfo : EIATTR_CBANK_PARAM_SIZE
	.align		4
.L_126:
        /*003c*/ 	.byte	0x03, 0x19
        /*003e*/ 	.short	0x0418


	//----- nvinfo : EIATTR_PARAM_CBANK
	.align		4
        /*0040*/ 	.byte	0x04, 0x0a
        /*0042*/ 	.short	(.L_128 - .L_127)
	.align		4
.L_127:
        /*0044*/ 	.word	index@(.nv.constant0._ZN7cutlass13device_kernelIN5flash19enable_sm80_to_sm89INS1_16FlashAttnFwdSm80INS1_25CollectiveMainloopFwdSm80ILi4ELi1ELb0EN4cute5tupleIJNS5_1CILi128EEENS7_ILi112EEENS7_ILi64EEEEEELi64ENS_6half_tEfNS_4arch4Sm80ELb0ELb0ELb1ELb0ELb0ELb0ELb1ELb0EEENS1_21CollectiveEpilogueFwdINS6_IJS8_SA_S9_EEENS6_IJNS7_ILi1EEESI_SI_EEESC_SE_Li128ELb0ELb1ELb0ELb0EEENS1_19SingleTileSchedulerILb0ELb0ELb1ELi128EEEEEEEEEvNT_6ParamsE)
        /*0048*/ 	.short	0x0210
        /*004a*/ 	.short	0x0418


	//----- nvinfo : EIATTR_SW_WAR
	.align		4
.L_128:
        /*004c*/ 	.byte	0x04, 0x36
        /*004e*/ 	.short	(.L_130 - .L_129)
.L_129:
        /*0050*/ 	.word	0x00000008
.L_130:


//--------------------- .nv.info._ZN7cutlass13device_kernelIN5flash19enable_sm80_to_sm89INS1_16FlashAttnFwdSm80INS1_25CollectiveMainloopFwdSm80ILi4ELi1ELb0EN4cute5tupleIJNS5_1CILi128EEENS7_ILi112EEENS7_ILi64EEEEEELi64ENS_6half_tEfNS_4arch4Sm80ELb0ELb0ELb1ELb1ELb0ELb0ELb1ELb0EEENS1_21CollectiveEpilogueFwdINS6_IJS8_SA_S9_EEENS6_IJNS7_ILi1EEESI_SI_EEESC_SE_Li128ELb1ELb1ELb0ELb0EEENS1_19SingleTileSchedulerILb1ELb0ELb1ELi128EEEEEEEEEvNT_6ParamsE --------------------------
	.section	.nv.info._ZN7cutlass13device_kernelIN5flash19enable_sm80_to_sm89INS1_16FlashAttnFwdSm80INS1_25CollectiveMainloopFwdSm80ILi4ELi1ELb0EN4cute5tupleIJNS5_1CILi128EEENS7_ILi112EEENS7_ILi64EEEEEELi64ENS_6half_tEfNS_4arch4Sm80ELb0ELb0ELb1ELb1ELb0ELb0ELb1ELb0EEENS1_21CollectiveEpilogueFwdINS6_IJS8_SA_S9_EEENS6_IJNS7_ILi1EEESI_SI_EEESC_SE_Li128ELb1ELb1ELb0ELb0EEENS1_19SingleTileSchedulerILb1ELb0ELb1ELi128EEEEEEEEEvNT_6ParamsE,"",@"SHT_CUDA_INFO"
	.sectionflags	@""
	.align	4


	//----- nvinfo : EIATTR_CUDA_API_VERSION
	.align		4
        /*0000*/ 	.byte	0x04, 0x37
        /*0002*/ 	.short	(.L_132 - .L_131)
.L_131:
        /*0004*/ 	.word	0x00000082


	//----- nvinfo : EIATTR_KPARAM_INFO
	.align		4
.L_132:
        /*0008*/ 	.byte	0x04, 0x17
        /*000a*/ 	.short	(.L_134 - .L_133)
.L_133:
        /*000c*/ 	.word	0x00000000
        /*0010*/ 	.short	0x0000
        /*0012*/ 	.short	0x0000
        /*0014*/ 	.byte	0x00, 0xf0, 0x61, 0x10


	//----- nvinfo : EIATTR_SPARSE_MMA_MASK
	.align		4
.L_134:
        /*0018*/ 	.byte	0x03, 0x50
        /*001a*/ 	.short	0x0000


	//----- nvinfo : EIATTR_MAXREG_COUNT
	.align		4
        /*001c*/ 	.byte	0x03, 0x1b
        /*001e*/ 	.short	0x00ff


	//----- nvinfo : EIATTR_MERCURY_ISA_VERSION
	.align		4
        /*0020*/ 	.byte	0x03, 0x5f
        /*0022*/ 	.short	0x0101


	//----- nvinfo : EIATTR_EXIT_INSTR_OFFSETS
	.align		4
        /*0024*/ 	.byte	0x04, 0x1c
        /*0026*/ 	.short	(.L_136 - .L_135)


	//   ....[0]....
.L_135:
        /*0028*/ 	.word	0x00000010


	//----- nvinfo : EIATTR_MAX_THREADS
	.align		4
.L_136:
        /*002c*/ 	.byte	0x04, 0x05
        /*002e*/ 	.short	(.L_138 - .L_137)
.L_137:
        /*0030*/ 	.word	0x00000080
        /*0034*/ 	.word	0x00000001
        /*0038*/ 	.word	0x00000001


	//----- nvinfo : EIATTR_CBANK_PARAM_SIZE
	.align		4
.L_138:
        /*003c*/ 	.byte	0x03, 0x19
        /*003e*/ 	.short	0x0418


	//----- nvinfo : EIATTR_PARAM_CBANK
	.align		4
        /*0040*/ 	.byte	0x04, 0x0a
        /*0042*/ 	.short	(.L_140 - .L_139)
	.align		4
.L_139:
        /*0044*/ 	.word	index@(.nv.constant0._ZN7cutlass13device_kernelIN5flash19enable_sm80_to_sm89INS1_16FlashAttnFwdSm80INS1_25CollectiveMainloopFwdSm80ILi4ELi1ELb0EN4cute5tupleIJNS5_1CILi128EEENS7_ILi112EEENS7_ILi64EEEEEELi64ENS_6half_tEfNS_4arch4Sm80ELb0ELb0ELb1ELb1ELb0ELb0ELb1ELb0EEENS1_21CollectiveEpilogueFwdINS6_IJS8_SA_S9_EEENS6_IJNS7_ILi1EEESI_SI_EEESC_SE_Li128ELb1ELb1ELb0ELb0EEENS1_19SingleTileSchedulerILb1ELb0ELb1ELi128EEEEEEEEEvNT_6ParamsE)
        /*0048*/ 	.short	0x0210
        /*004a*/ 	.short	0x0418


	//----- nvinfo : EIATTR_SW_WAR
	.align		4
.L_140:
        /*004c*/ 	.byte	0x04, 0x36
        /*004e*/ 	.short	(.L_142 - .L_141)
.L_141:
        /*0050*/ 	.word	0x00000008
.L_142:


//--------------------- .nv.info._ZN7cutlass13device_kernelIN5flash19enable_sm80_to_sm89INS1_16FlashAttnFwdSm80INS1_25CollectiveMainloopFwdSm80ILi4ELi1ELb0EN4cute5tupleIJNS5_1CILi128EEENS7_ILi112EEENS7_ILi64EEEEEELi64ENS_6half_tEfNS_4arch4Sm80ELb0ELb0ELb1ELb1ELb0ELb1ELb1ELb0EEENS1_21CollectiveEpilogueFwdINS6_IJS8_SA_S9_EEENS6_IJNS7_ILi1EEESI_SI_EEESC_SE_Li128ELb1ELb1ELb0ELb0EEENS1_19SingleTileSchedulerILb1ELb0ELb1ELi128EEEEEEEEEvNT_6ParamsE --------------------------
	.section	.nv.info._ZN7cutlass13device_kernelIN5flash19enable_sm80_to_sm89INS1_16FlashAttnFwdSm80INS1_25CollectiveMainloopFwdSm80ILi4ELi1ELb0EN4cute5tupleIJNS5_1CILi128EEENS7_ILi112EEENS7_ILi64EEEEEELi64ENS_6half_tEfNS_4arch4Sm80ELb0ELb0ELb1ELb1ELb0ELb1ELb1ELb0EEENS1_21CollectiveEpilogueFwdINS6_IJS8_SA_S9_EEENS6_IJNS7_ILi1EEESI_SI_EEESC_SE_Li128ELb1ELb1ELb0ELb0EEENS1_19SingleTileSchedulerILb1ELb0ELb1ELi128EEEEEEEEEvNT_6ParamsE,"",@"SHT_CUDA_INFO"
	.sectionflags	@""
	.align	4


	//----- nvinfo : EIATTR_CUDA_API_VERSION
	.align		4
        /*0000*/ 	.byte	0x04, 0x37
        /*0002*/ 	.short	(.L_144 - .L_143)
.L_143:
        /*0004*/ 	.word	0x00000082


	//----- nvinfo : EIATTR_KPARAM_INFO
	.align		4
.L_144:
        /*0008*/ 	.byte	0x04, 0x17
        /*000a*/ 	.short	(.L_146 - .L_145)
.L_145:
        /*000c*/ 	.word	0x00000000
        /*0010*/ 	.short	0x0000
        /*0012*/ 	.short	0x0000
        /*0014*/ 	.byte	0x00, 0xf0, 0x61, 0x10


	//----- nvinfo : EIATTR_SPARSE_MMA_MASK
	.align		4
.L_146:
        /*0018*/ 	.byte	0x03, 0x50
        /*001a*/ 	.short	0x0000


	//----- nvinfo : EIATTR_MAXREG_COUNT
	.align		4
        /*001c*/ 	.byte	0x03, 0x1b
        /*001e*/ 	.short	0x00ff


	//----- nvinfo : EIATTR_MERCURY_ISA_VERSION
	.align		4
        /*0020*/ 	.byte	0x03, 0x5f
        /*0022*/ 	.short	0x0101


	//----- nvinfo : EIATTR_EXIT_INSTR_OFFSETS
	.align		4
        /*0024*/ 	.byte	0x04, 0x1c
        /*0026*/ 	.short	(.L_148 - .L_147)


	//   ....[0]....
.L_147:
        /*0028*/ 	.word	0x00000010


	//----- nvinfo : EIATTR_MAX_THREADS
	.align		4
.L_148:
        /*002c*/ 	.byte	0x04, 0x05
        /*002e*/ 	.short	(.L_150 - .L_149)
.L_149:
        /*0030*/ 	.word	0x00000080
        /*0034*/ 	.word	0x00000001
        /*0038*/ 	.word	0x00000001


	//----- nvinfo : EIATTR_CBANK_PARAM_SIZE
	.align		4
.L_150:
        /*003c*/ 	.byte	0x03, 0x19
        /*003e*/ 	.short	0x0418


	//----- nvinfo : EIATTR_PARAM_CBANK
	.align		4
        /*0040*/ 	.byte	0x04, 0x0a
        /*0042*/ 	.short	(.L_152 - .L_151)
	.align		4
.L_151:
        /*0044*/ 	.word	index@(.nv.constant0._ZN7cutlass13device_kernelIN5flash19enable_sm80_to_sm89INS1_16FlashAttnFwdSm80INS1_25CollectiveMainloopFwdSm80ILi4ELi1ELb0EN4cute5tupleIJNS5_1CILi128EEENS7_ILi112EEENS7_ILi64EEEEEELi64ENS_6half_tEfNS_4arch4Sm80ELb0ELb0ELb1ELb1ELb0ELb1ELb1ELb0EEENS1_21CollectiveEpilogueFwdINS6_IJS8_SA_S9_EEENS6_IJNS7_ILi1EEESI_SI_EEESC_SE_Li128ELb1ELb1ELb0ELb0EEENS1_19SingleTileSchedulerILb1ELb0ELb1ELi128EEEEEEEEEvNT_6ParamsE)
        /*0048*/ 	.short	0x0210
        /*004a*/ 	.short	0x0418


	//----- nvinfo : EIATTR_SW_WAR
	.align		4
.L_152:
        /*004c*/ 	.byte	0x04, 0x36
        /*004e*/ 	.short	(.L_154 - .L_153)
.L_153:
        /*0050*/ 	.word	0x00000008
.L_154:


//--------------------- .nv.info._ZN7cutlass13device_kernelIN5flash19enable_sm80_to_sm89INS1_16FlashAttnFwdSm80INS1_25CollectiveMainloopFwdSm80ILi4ELi1ELb0EN4cute5tupleIJNS5_1CILi128EEENS7_ILi96EEENS7_ILi64EEEEEELi64ENS_6half_tEfNS_4arch4Sm80ELb0ELb1ELb1ELb0ELb0ELb0ELb1ELb0EEENS1_21CollectiveEpilogueFwdINS6_IJS8_SA_S9_EEENS6_IJNS7_ILi1EEESI_SI_EEESC_SE_Li128ELb0ELb1ELb0ELb0EEENS1_19SingleTileSchedulerILb0ELb0ELb1ELi128EEEEEEEEEvNT_6ParamsE --------------------------
	.section	.nv.info._ZN7cutlass13device_kernelIN5flash19enable_sm80_to_sm89INS1_16FlashAttnFwdSm80INS1_25CollectiveMainloopFwdSm80ILi4ELi1ELb0EN4cute5tupleIJNS5_1CILi128EEENS7_ILi96EEENS7_ILi64EEEEEELi64ENS_6half_tEfNS_4arch4Sm80ELb0ELb1ELb1ELb0ELb0ELb0ELb1ELb0EEENS1_21CollectiveEpilogueFwdINS6_IJS8_SA_S9_EEENS6_IJNS7_ILi1EEESI_SI_EEESC_SE_Li128ELb0ELb1ELb0ELb0EEENS1_19SingleTileSchedulerILb0ELb0ELb1ELi128EEEEEEEEEvNT_6ParamsE,"",@"SHT_CUDA_INFO"
	.sectionflags	@""
	.align	4


	//----- nvinfo : EIATTR_CUDA_API_VERSION
	.align		4
        /*0000*/ 	.byte	0x04, 0x37
        /*0002*/ 	.short	(.L_156 - .L_155)
.L_155:
        /*0004*/ 	.word	0x00000082


	//----- nvinfo : EIATTR_KPARAM_INFO
	.align		4
.L_156:
        /*0008*/ 	.byte	0x04, 0x17
        /*000a*/ 	.short	(.L_158 - .L_157)
.L_157:
        /*000c*/ 	.word	0x00000000
        /*0010*/ 	.short	0x0000
        /*0012*/ 	.short	0x0000
        /*0014*/ 	.byte	0x00, 0xf0, 0x61, 0x10


	//----- nvinfo : EIATTR_SPARSE_MMA_MASK
	.align		4
.L_158:
        /*0018*/ 	.byte	0x03, 0x50
        /*001a*/ 	.short	0x0000


	//----- nvinfo : EIATTR_MAXREG_COUNT
	.align		4
        /*001c*/ 	.byte	0x03, 0x1b
        /*001e*/ 	.short	0x00ff


	//----- nvinfo : EIATTR_MERCURY_ISA_VERSION
	.align		4
        /*0020*/ 	.byte	0x03, 0x5f
        /*0022*/ 	.short	0x0101


	//----- nvinfo : EIATTR_EXIT_INSTR_OFFSETS
	.align		4
        /*0024*/ 	.byte	0x04, 0x1c
        /*0026*/ 	.short	(.L_160 - .L_159)


	//   ....[0]....
.L_159:
        /*0028*/ 	.word	0x00000010


	//----- nvinfo : EIATTR_MAX_THREADS
	.align		4
.L_160:
        /*002c*/ 	.byte	0x04, 0x05
        /*002e*/ 	.short	(.L_162 - .L_161)
.L_161:
        /*0030*/ 	.word	0x00000080
        /*0034*/ 	.word	0x00000001
        /*0038*/ 	.word	0x00000001


	//----- nvinfo : EIATTR_CBANK_PARAM_SIZE
	.align		4
.L_162:
        /*003c*/ 	.byte	0x03, 0x19
        /*003e*/ 	.short	0x0418


	//----- nvinfo : EIATTR_PARAM_CBANK
	.align		4
        /*0040*/ 	.byte	0x04, 0x0a
        /*0042*/ 	.short	(.L_164 - .L_163)
	.align		4
.L_163:
        /*0044*/ 	.word	index@(.nv.constant0._ZN7cutlass13device_kernelIN5flash19enable_sm80_to_sm89INS1_16FlashAttnFwdSm80INS1_25CollectiveMainloopFwdSm80ILi4ELi1ELb0EN4cute5tupleIJNS5_1CILi128EEENS7_ILi96EEENS7_ILi64EEEEEELi64ENS_6half_tEfNS_4arch4Sm80ELb0ELb1ELb1ELb0ELb0ELb0ELb1ELb0EEENS1_21CollectiveEpilogueFwdINS6_IJS8_SA_S9_EEENS6_IJNS7_ILi1EEESI_SI_EEESC_SE_Li128ELb0ELb1ELb0ELb0EEENS1_19SingleTileSchedulerILb0ELb0ELb1ELi128EEEEEEEEEvNT_6ParamsE)
        /*0048*/ 	.short	0x0210
        /*004a*/ 	.short	0x0418


	//----- nvinfo : EIATTR_SW_WAR
	.align		4
.L_164:
        /*004c*/ 	.byte	0x04, 0x36
        /*004e*/ 	.short	(.L_166 - .L_165)
.L_165:
        /*0050*/ 	.word	0x00000008
.L_166:


//--------------------- .nv.info._ZN7cutlass13device_kernelIN5flash19enable_sm80_to_sm89INS1_16FlashAttnFwdSm80INS1_25CollectiveMainloopFwdSm80ILi4ELi1ELb0EN4cute5tupleIJNS5_1CILi128EEENS7_ILi96EEENS7_ILi64EEEEEELi64ENS_6half_tEfNS_4arch4Sm80ELb0ELb1ELb1ELb1ELb0ELb0ELb1ELb0EEENS1_21CollectiveEpilogueFwdINS6_IJS8_SA_S9_EEENS6_IJNS7_ILi1EEESI_SI_EEESC_SE_Li128ELb1ELb1ELb0ELb0EEENS1_19SingleTileSchedulerILb1ELb0ELb1ELi128EEEEEEEEEvNT_6ParamsE --------------------------
	.section	.nv.info._ZN7cutlass13device_kernelIN5flash19enable_sm80_to_sm89INS1_16FlashAttnFwdSm80INS1_25CollectiveMainloopFwdSm80ILi4ELi1ELb0EN4cute5tupleIJNS5_1CILi128EEENS7_ILi96EEENS7_ILi64EEEEEELi64ENS_6half_tEfNS_4arch4Sm80ELb0ELb1ELb1ELb1ELb0ELb0ELb1ELb0EEENS1_21CollectiveEpilogueFwdINS6_IJS8_SA_S9_EEENS6_IJNS7_ILi1EEESI_SI_EEESC_SE_Li128ELb1ELb1ELb0ELb0EEENS1_19SingleTileSchedulerILb1ELb0ELb1ELi128EEEEEEEEEvNT_6ParamsE,"",@"SHT_CUDA_INFO"
	.sectionflags	@""
	.align	4


	//----- nvinfo : EIATTR_CUDA_API_VERSION
	.align		4
        /*0000*/ 	.byte	0x04, 0x37
        /*0002*/ 	.short	(.L_168 - .L_167)
.L_167:
        /*0004*/ 	.word	0x00000082


	//----- nvinfo : EIATTR_KPARAM_INFO
	.align		4
.L_168:
        /*0008*/ 	.byte	0x04, 0x17
        /*000a*/ 	.short	(.L_170 - .L_169)
.L_169:
        /*000c*/ 	.word	0x00000000
        /*0010*/ 	.short	0x0000
        /*0012*/ 	.short	0x0000
        /*0014*/ 	.byte	0x00, 0xf0, 0x61, 0x10


	//----- nvinfo : EIATTR_SPARSE_MMA_MASK
	.align		4
.L_170:
        /*0018*/ 	.byte	0x03, 0x50
        /*001a*/ 	.short	0x0000


	//----- nvinfo : EIATTR_MAXREG_COUNT
	.align		4
        /*001c*/ 	.byte	0x03, 0x1b
        /*001e*/ 	.short	0x00ff


	//----- nvinfo : EIATTR_MERCURY_ISA_VERSION
	.align		4
        /*0020*/ 	.byte	0x03, 0x5f
        /*0022*/ 	.short	0x0101


	//----- nvinfo : EIATTR_EXIT_INSTR_OFFSETS
	.align		4
        /*0024*/ 	.byte	0x04, 0x1c
        /*0026*/ 	.short	(.L_172 - .L_171)


	//   ....[0]....
.L_171:
        /*0028*/ 	.word	0x00000010


	//----- nvinfo : EIATTR_MAX_THREADS
	.align		4
.L_172:
        /*002c*/ 	.byte	0x04, 0x05
        /*002e*/ 	.short	(.L_174 - .L_173)
.L_173:
        /*0030*/ 	.word	0x00000080
        /*0034*/ 	.word	0x00000001
        /*0038*/ 	.word	0x00000001


	//----- nvinfo : EIATTR_CBANK_PARAM_SIZE
	.align		4
.L_174:
        /*003c*/ 	.byte	0x03, 0x19
        /*003e*/ 	.short	0x0418


	//----- nvinfo : EIATTR_PARAM_CBANK
	.align		4
        /*0040*/ 	.byte	0x04, 0x0a
        /*0042*/ 	.short	(.L_176 - .L_175)
	.align		4
.L_175:
        /*0044*/ 	.word	index@(.nv.constant0._ZN7cutlass13device_kernelIN5flash19enable_sm80_to_sm89INS1_16FlashAttnFwdSm80INS1_25CollectiveMainloopFwdSm80ILi4ELi1ELb0EN4cute5tupleIJNS5_1CILi128EEENS7_ILi96EEENS7_ILi64EEEEEELi64ENS_6half_tEfNS_4arch4Sm80ELb0ELb1ELb1ELb1ELb0ELb0ELb1ELb0EEENS1_21CollectiveEpilogueFwdINS6_IJS8_SA_S9_EEENS6_IJNS7_ILi1EEESI_SI_EEESC_SE_Li128ELb1ELb1ELb0ELb0EEENS1_19SingleTileSchedulerILb1ELb0ELb1ELi128EEEEEEEEEvNT_6ParamsE)
        /*0048*/ 	.short	0x0210
        /*004a*/ 	.short	0x0418


	//----- nvinfo : EIATTR_SW_WAR
	.align		4
.L_176:
        /*004c*/ 	.byte	0x04, 0x36
        /*004e*/ 	.short	(.L_178 - .L_177)
.L_177:
        /*0050*/ 	.word	0x00000008
.L_178:


//--------------------- .nv.info._ZN7cutlass13device_kernelIN5flash19enable_sm80_to_sm89INS1_16FlashAttnFwdSm80INS1_25CollectiveMainloopFwdSm80ILi4ELi1ELb0EN4cute5tupleIJNS5_1CILi128EEENS7_ILi96EEENS7_ILi64EEEEEELi64ENS_6half_tEfNS_4arch4Sm80ELb0ELb1ELb1ELb1ELb0ELb1ELb1ELb0EEENS1_21CollectiveEpilogueFwdINS6_IJS8_SA_S9_EEENS6_IJNS7_ILi1EEESI_SI_EEESC_SE_Li128ELb1ELb1ELb0ELb0EEENS1_19SingleTileSchedulerILb1ELb0ELb1ELi128EEEEEEEEEvNT_6ParamsE --------------------------
	.section	.nv.info._ZN7cutlass13device_kernelIN5flash19enable_sm80_to_sm89INS1_16FlashAttnFwdSm80INS1_25CollectiveMainloopFwdSm80ILi4ELi1ELb0EN4cute5tupleIJNS5_1CILi128EEENS7_ILi96EEENS7_ILi64EEEEEELi64ENS_6half_tEfNS_4arch4Sm80ELb0ELb1ELb1ELb1ELb0ELb1ELb1ELb0EEENS1_21CollectiveEpilogueFwdINS6_IJS8_SA_S9_EEENS6_IJNS7_ILi1EEESI_SI_EEESC_SE_Li128ELb1ELb1ELb0ELb0EEENS1_19SingleTileSchedulerILb1ELb0ELb1ELi128EEEEEEEEEvNT_6ParamsE,"",@"SHT_CUDA_INFO"
	.sectionflags	@""
	.align	4


	//----- nvinfo : EIATTR_CUDA_API_VERSION
	.align		4
        /*0000*/ 	.byte	0x04, 0x37
        /*0002*/ 	.short	(.L_180 - .L_179)
.L_179:
        /*0004*/ 	.word	0x00000082


	//----- nvinfo : EIATTR_KPARAM_INFO
	.align		4
.L_180:
        /*0008*/ 	.byte	0x04, 0x17
        /*000a*/ 	.short	(.L_182 - .L_181)
.L_181:
        /*000c*/ 	.word	0x00000000
        /*0010*/ 	.short	0x0000
        /*0012*/ 	.short	0x0000
        /*0014*/ 	.byte	0x00, 0xf0, 0x61, 0x10


	//----- nvinfo : EIATTR_SPARSE_MMA_MASK
	.align		4
.L_182:
        /*0018*/ 	.byte	0x03, 0x50
        /*001a*/ 	.short	0x0000


	//----- nvinfo : EIATTR_MAXREG_COUNT
	.align		4
        /*001c*/ 	.byte	0x03, 0x1b
        /*001e*/ 	.short	0x00ff


	//----- nvinfo : EIATTR_MERCURY_ISA_VERSION
	.align		4
        /*0020*/ 	.byte	0x03, 0x5f
        /*0022*/ 	.short	0x0101


	//----- nvinfo : EIATTR_EXIT_INSTR_OFFSETS
	.align		4
        /*0024*/ 	.byte	0x04, 0x1c
        /*0026*/ 	.short	(.L_184 - .L_183)


	//   ....[0]....
.L_183:
        /*0028*/ 	.word	0x00000010


	//----- nvinfo : EIATTR_MAX_THREADS
	.align		4
.L_184:
        /*002c*/ 	.byte	0x04, 0x05
        /*002e*/ 	.short	(.L_186 - .L_185)
.L_185:
        /*0030*/ 	.word	0x00000080
        /*0034*/ 	.word	0x00000001
        /*0038*/ 	.word	0x00000001


	//----- nvinfo : EIATTR_CBANK_PARAM_SIZE
	.align		4
.L_186:
        /*003c*/ 	.byte	0x03, 0x19
        /*003e*/ 	.short	0x0418


	//----- nvinfo : EIATTR_PARAM_CBANK
	.align		4
        /*0040*/ 	.byte	0x04, 0x0a
        /*0042*/ 	.short	(.L_188 - .L_187)
	.align		4
.L_187:
        /*0044*/ 	.word	index@(.nv.constant0._ZN7cutlass13device_kernelIN5flash19enable_sm80_to_sm89INS1_16FlashAttnFwdSm80INS1_25CollectiveMainloopFwdSm80ILi4ELi1ELb0EN4cute5tupleIJNS5_1CILi128EEENS7_ILi96EEENS7_ILi64EEEEEELi64ENS_6half_tEfNS_4arch4Sm80ELb0ELb1ELb1ELb1ELb0ELb1ELb1ELb0EEENS1_21CollectiveEpilogueFwdINS6_IJS8_SA_S9_EEENS6_IJNS7_ILi1EEESI_SI_EEESC_SE_Li128ELb1ELb1ELb0ELb0EEENS1_19SingleTileSchedulerILb1ELb0ELb1ELi128EEEEEEEEEvNT_6ParamsE)
        /*0048*/ 	.short	0x0210
        /*004a*/ 	.short	0x0418


	//----- nvinfo : EIATTR_SW_WAR
	.align		4
.L_188:
        /*004c*/ 	.byte	0x04, 0x36
        /*004e*/ 	.short	(.L_190 - .L_189)
.L_189:
        /*0050*/ 	.word	0x00000008
.L_190:


//--------------------- .nv.info._ZN7cutlass13device_kernelIN5flash19enable_sm80_to_sm89INS1_16FlashAttnFwdSm80INS1_25CollectiveMainloopFwdSm80ILi4ELi1ELb0EN4cute5tupleIJNS5_1CILi128EEENS7_ILi112EEENS7_ILi64EEEEEELi64ENS_6half_tEfNS_4arch4Sm80ELb1ELb0ELb1ELb0ELb0ELb0ELb1ELb0EEENS1_21CollectiveEpilogueFwdINS6_IJS8_SA_S9_EEENS6_IJNS7_ILi1EEESI_SI_EEESC_SE_Li128ELb0ELb1ELb0ELb0EEENS1_30DynamicPersistentTileSchedulerILi128ELi128ELb0ELb1ELb0EEEEEEEEEvNT_6ParamsE --------------------------
	.section	.nv.info._ZN7cutlass13device_kernelIN5flash19enable_sm80_to_sm89INS1_16FlashAttnFwdSm80INS1_25CollectiveMainloopFwdSm80ILi4ELi1ELb0EN4cute5tupleIJNS5_1CILi128EEENS7_ILi112EEENS7_ILi64EEEEEELi64ENS_6half_tEfNS_4arch4Sm80ELb1ELb0ELb1ELb0ELb0ELb0ELb1ELb0EEENS1_21CollectiveEpilogueFwdINS6_IJS8_SA_S9_EEENS6_IJNS7_ILi1EEESI_SI_EEESC_SE_Li128ELb0ELb1ELb0ELb0EEENS1_30DynamicPersistentTileSchedulerILi128ELi128ELb0ELb1ELb0EEEEEEEEEvNT_6ParamsE,"",@"SHT_CUDA_INFO"
	.sectionflags	@""
	.align	4


	//----- nvinfo : EIATTR_CUDA_API_VERSION
	.align		4
        /*0000*/ 	.byte	0x04, 0x37
        /*0002*/ 	.short	(.L_192 - .L_191)
.L_191:
        /*0004*/ 	.word	0x00000082


	//----- nvinfo : EIATTR_KPARAM_INFO
	.align		4
.L_192:
        /*0008*/ 	.byte	0x04, 0x17
        /*000a*/ 	.short	(.L_194 - .L_193)
.L_193:
        /*000c*/ 	.word	0x00000000
        /*0010*/ 	.short	0x0000
        /*0012*/ 	.short	0x0000
        /*0014*/ 	.byte	0x00, 0xf0, 0xa1, 0x10


	//----- nvinfo : EIATTR_SPARSE_MMA_MASK
	.align		4
.L_194:
        /*0018*/ 	.byte	0x03, 0x50
        /*001a*/ 	.short	0x0000


	//----- nvinfo : EIATTR_MAXREG_COUNT
	.align		4
        /*001c*/ 	.byte	0x03, 0x1b
        /*001e*/ 	.short	0x00ff


	//----- nvinfo : EIATTR_MERCURY_ISA_VERSION
	.align		4
        /*0020*/ 	.byte	0x03, 0x5f
        /*0022*/ 	.short	0x0101


	//----- nvinfo : EIATTR_EXIT_INSTR_OFFSETS
	.align		4
        /*0024*/ 	.byte	0x04, 0x1c
        /*0026*/ 	.short	(.L_196 - .L_195)


	//   ....[0]....
.L_195:
        /*0028*/ 	.word	0x00000010


	//----- nvinfo : EIATTR_MAX_THREADS
	.align		4
.L_196:
        /*002c*/ 	.byte	0x04, 0x05
        /*002e*/ 	.short	(.L_198 - .L_197)
.L_197:
        /*0030*/ 	.word	0x00000080
        /*0034*/ 	.word	0x00000001
        /*0038*/ 	.word	0x00000001


	//----- nvinfo : EIATTR_CBANK_PARAM_SIZE
	.align		4
.L_198:
        /*003c*/ 	.byte	0x03, 0x19
        /*003e*/ 	.short	0x0428


	//----- nvinfo : EIATTR_PARAM_CBANK
	.align		4
        /*0040*/ 	.byte	0x04, 0x0a
        /*0042*/ 	.short	(.L_200 - .L_199)
	.align		4
.L_199:
        /*0044*/ 	.word	index@(.nv.constant0._ZN7cutlass13device_kernelIN5flash19enable_sm80_to_sm89INS1_16FlashAttnFwdSm80INS1_25CollectiveMainloopFwdSm80ILi4ELi1ELb0EN4cute5tupleIJNS5_1CILi128EEENS7_ILi112EEENS7_ILi64EEEEEELi64ENS_6half_tEfNS_4arch4Sm80ELb1ELb0ELb1ELb0ELb0ELb0ELb1ELb0EEENS1_21CollectiveEpilogueFwdINS6_IJS8_SA_S9_EEENS6_IJNS7_ILi1EEESI_SI_EEESC_SE_Li128ELb0ELb1ELb0ELb0EEENS1_30DynamicPersistentTileSchedulerILi128ELi128ELb0ELb1ELb0EEEEEEEEEvNT_6ParamsE)
        /*0048*/ 	.short	0x0210
        /*004a*/ 	.short	0x0428


	//----- nvinfo : EIATTR_SW_WAR
	.align		4
.L_200:
        /*004c*/ 	.byte	0x04, 0x36
        /*004e*/ 	.short	(.L_202 - .L_201)
.L_201:
        /*0050*/ 	.word	0x00000008
.L_202:


//--------------------- .nv.info._ZN7cutlass13device_kernelIN5flash19enable_sm80_to_sm89INS1_16FlashAttnFwdSm80INS1_25CollectiveMainloopFwdSm80ILi4ELi1ELb0EN4cute5tupleIJNS5_1CILi128EEENS7_ILi112EEENS7_ILi64EEEEEELi64ENS_6half_tEfNS_4arch4Sm80ELb1ELb0ELb1ELb1ELb0ELb0ELb1ELb0EEENS1_21CollectiveEpilogueFwdINS6_IJS8_SA_S9_EEENS6_IJNS7_ILi1EEESI_SI_EEESC_SE_Li128ELb1ELb1ELb0ELb0EEENS1_19SingleTileSchedulerILb1ELb0ELb1ELi128EEEEEEEEEvNT_6ParamsE --------------------------
	.section	.nv.info._ZN7cutlass13device_kernelIN5flash19enable_sm80_to_sm89INS1_16FlashAttnFwdSm80INS1_25CollectiveMainloopFwdSm80ILi4ELi1ELb0EN4cute5tupleIJNS5_1CILi128EEENS7_ILi112EEENS7_ILi64EEEEEELi64ENS_6half_tEfNS_4arch4Sm80ELb1ELb0ELb1ELb1ELb0ELb0ELb1ELb0EEENS1_21CollectiveEpilogueFwdINS6_IJS8_SA_S9_EEENS6_IJNS7_ILi1EEESI_SI_EEESC_SE_Li128ELb1ELb1ELb0ELb0EEENS1_19SingleTileSchedulerILb1ELb0ELb1ELi128EEEEEEEEEvNT_6ParamsE,"",@"SHT_CUDA_INFO"
	.sectionflags	@""
	.align	4


	//----- nvinfo : EIATTR_CUDA_API_VERSION
	.align		4
        /*0000*/ 	.byte	0x04, 0x37
        /*0002*/ 	.short	(.L_204 - .L_203)
.L_203:
        /*0004*/ 	.word	0x00000082


	//----- nvinfo : EIATTR_KPARAM_INFO
	.align		4
.L_204:
        /*0008*/ 	.byte	0x04, 0x17
        /*000a*/ 	.short	(.L_206 - .L_205)
.L_205:
        /*000c*/ 	.word	0x00000000
        /*0010*/ 	.short	0x0000
        /*0012*/ 	.short	0x0000
        /*0014*/ 	.byte	0x00, 0xf0, 0x61, 0x10


	//----- nvinfo : EIATTR_SPARSE_MMA_MASK
	.align		4
.L_206:
        /*0018*/ 	.byte	0x03, 0x50
        /*001a*/ 	.short	0x0000


	//----- nvinfo : EIATTR_MAXREG_COUNT
	.align		4
        /*001c*/ 	.byte	0x03, 0x1b
        /*001e*/ 	.short	0x00ff


	//----- nvinfo : EIATTR_MERCURY_ISA_VERSION
	.align		4
        /*0020*/ 	.byte	0x03, 0x5f
        /*0022*/ 	.short	0x0101


	//----- nvinfo : EIATTR_EXIT_INSTR_OFFSETS
	.align		4
        /*0024*/ 	.byte	0x04, 0x1c
        /*0026*/ 	.short	(.L_208 - .L_207)


	//   ....[0]....
.L_207:
        /*0028*/ 	.word	0x00000010


	//----- nvinfo : EIATTR_MAX_THREADS
	.align		4
.L_208:
        /*002c*/ 	.byte	0x04, 0x05
        /*002e*/ 	.short	(.L_210 - .L_209)
.L_209:
        /*0030*/ 	.word	0x00000080
        /*0034*/ 	.word	0x00000001
        /*0038*/ 	.word	0x00000001


	//----- nvinfo : EIATTR_CBANK_PARAM_SIZE
	.align		4
.L_210:
        /*003c*/ 	.byte	0x03, 0x19
        /*003e*/ 	.short	0x0418


	//----- nvinfo : EIATTR_PARAM_CBANK
	.align		4
        /*0040*/ 	.byte	0x04, 0x0a
        /*0042*/ 	.short	(.L_212 - .L_211)
	.align		4
.L_211:
        /*0044*/ 	.word	index@(.nv.constant0._ZN7cutlass13device_kernelIN5flash19enable_sm80_to_sm89INS1_16FlashAttnFwdSm80INS1_25CollectiveMainloopFwdSm80ILi4ELi1ELb0EN4cute5tupleIJNS5_1CILi128EEENS7_ILi112EEENS7_ILi64EEEEEELi64ENS_6half_tEfNS_4arch4Sm80ELb1ELb0ELb1ELb1ELb0ELb0ELb1ELb0EEENS1_21CollectiveEpilogueFwdINS6_IJS8_SA_S9_EEENS6_IJNS7_ILi1EEESI_SI_EEESC_SE_Li128ELb1ELb1ELb0ELb0EEENS1_19SingleTileSchedulerILb1ELb0ELb1ELi128EEEEEEEEEvNT_6ParamsE)
        /*0048*/ 	.short	0x0210
        /*004a*/ 	.short	0x0418


	//----- nvinfo : EIATTR_SW_WAR
	.align		4
.L_212:
        /*004c*/ 	.byte	0x04, 0x36
        /*004e*/ 	.short	(.L_214 - .L_213)
.L_213:
        /*0050*/ 	.word	0x00000008
.L_214:


//--------------------- .nv.info._ZN7cutlass13device_kernelIN5flash19enable_sm80_to_sm89INS1_16FlashAttnFwdSm80INS1_25CollectiveMainloopFwdSm80ILi4ELi1ELb0EN4cute5tupleIJNS5_1CILi128EEENS7_ILi112EEENS7_ILi64EEEEEELi64ENS_6half_tEfNS_4arch4Sm80ELb1ELb0ELb1ELb1ELb0ELb1ELb1ELb0EEENS1_21CollectiveEpilogueFwdINS6_IJS8_SA_S9_EEENS6_IJNS7_ILi1EEESI_SI_EEESC_SE_Li128ELb1ELb1ELb0ELb0EEENS1_19SingleTileSchedulerILb1ELb0ELb1ELi128EEEEEEEEEvNT_6ParamsE --------------------------
	.section	.nv.info._ZN7cutlass13device_kernelIN5flash19enable_sm80_to_sm89INS1_16FlashAttnFwdSm80INS1_25CollectiveMainloopFwdSm80ILi4ELi1ELb0EN4cute5tupleIJNS5_1CILi128EEENS7_ILi112EEENS7_ILi64EEEEEELi64ENS_6half_tEfNS_4arch4Sm80ELb1ELb0ELb1ELb1ELb0ELb1ELb1ELb0EEENS1_21CollectiveEpilogueFwdINS6_IJS8_SA_S9_EEENS6_IJNS7_ILi1EEESI_SI_EEESC_SE_Li128ELb1ELb1ELb0ELb0EEENS1_19SingleTileSchedulerILb1ELb0ELb1ELi128EEEEEEEEEvNT_6ParamsE,"",@"SHT_CUDA_INFO"
	.sectionflags	@""
	.align	4


	//----- nvinfo : EIATTR_CUDA_API_VERSION
	.align		4
        /*0000*/ 	.byte	0x04, 0x37
        /*0002*/ 	.short	(.L_216 - .L_215)
.L_215:
        /*0004*/ 	.word	0x00000082


	//----- nvinfo : EIATTR_KPARAM_INFO
	.align		4
.L_216:
        /*0008*/ 	.byte	0x04, 0x17
        /*000a*/ 	.short	(.L_218 - .L_217)
.L_217:
        /*000c*/ 	.word	0x00000000
        /*0010*/ 	.short	0x0000
        /*0012*/ 	.short	0x0000
        /*0014*/ 	.byte	0x00, 0xf0, 0x61, 0x10


	//----- nvinfo : EIATTR_SPARSE_MMA_MASK
	.align		4
.L_218:
        /*0018*/ 	.byte	0x03, 0x50
        /*001a*/ 	.short	0x0000


	//----- nvinfo : EIATTR_MAXREG_COUNT
	.align		4
        /*001c*/ 	.byte	0x03, 0x1b
        /*001e*/ 	.short	0x00ff


	//----- nvinfo : EIATTR_MERCURY_ISA_VERSION
	.align		4
        /*0020*/ 	.byte	0x03, 0x5f
        /*0022*/ 	.short	0x0101


	//----- nvinfo : EIATTR_EXIT_INSTR_OFFSETS
	.align		4
        /*0024*/ 	.byte	0x04, 0x1c
        /*0026*/ 	.short	(.L_220 - .L_219)


	//   ....[0]....
.L_219:
        /*0028*/ 	.word	0x00000010


	//----- nvinfo : EIATTR_MAX_THREADS
	.align		4
.L_220:
        /*002c*/ 	.byte	0x04, 0x05
        /*002e*/ 	.short	(.L_222 - .L_221)
.L_221:
        /*0030*/ 	.word	0x00000080
        /*0034*/ 	.word	0x00000001
        /*0038*/ 	.word	0x00000001


	//----- nvinfo : EIATTR_CBANK_PARAM_SIZE
	.align		4
.L_222:
        /*003c*/ 	.byte	0x03, 0x19
        /*003e*/ 	.short	0x0418


	//----- nvinfo : EIATTR_PARAM_CBANK
	.align		4
        /*0040*/ 	.byte	0x04, 0x0a
        /*0042*/ 	.short	(.L_224 - .L_223)
	.align		4
.L_223:
        /*0044*/ 	.word	index@(.nv.constant0._ZN7cutlass13device_kernelIN5flash19enable_sm80_to_sm89INS1_16FlashAttnFwdSm80INS1_25CollectiveMainloopFwdSm80ILi4ELi1ELb0EN4cute5tupleIJNS5_1CILi128EEENS7_ILi112EEENS7_ILi64EEEEEELi64ENS_6half_tEfNS_4arch4Sm80ELb1ELb0ELb1ELb1ELb0ELb1ELb1ELb0EEENS1_21CollectiveEpilogueFwdINS6_IJS8_SA_S9_EEENS6_IJNS7_ILi1EEESI_SI_EEESC_SE_Li128ELb1ELb1ELb0ELb0EEENS1_19SingleTileSchedulerILb1ELb0ELb1ELi128EEEEEEEEEvNT_6ParamsE)
        /*0048*/ 	.short	0x0210
        /*004a*/ 	.short	0x0418


	//----- nvinfo : EIATTR_SW_WAR
	.align		4
.L_224:
        /*004c*/ 	.byte	0x04, 0x36
        /*004e*/ 	.short	(.L_226 - .L_225)
.L_225:
        /*0050*/ 	.word	0x00000008
.L_226:


//--------------------- .nv.info._ZN7cutlass13device_kernelIN5flash19enable_sm80_to_sm89INS1_16FlashAttnFwdSm80INS1_25CollectiveMainloopFwdSm80ILi4ELi1ELb0EN4cute5tupleIJNS5_1CILi128EEENS7_ILi112EEENS7_ILi64EEEEEELi64ENS_6half_tEfNS_4arch4Sm80ELb0ELb0ELb0ELb0ELb0ELb0ELb1ELb0EEENS1_21CollectiveEpilogueFwdINS6_IJS8_SA_S9_EEENS6_IJNS7_ILi1EEESI_SI_EEESC_SE_Li128ELb0ELb1ELb0ELb0EEENS1_19SingleTileSchedulerILb0ELb0ELb1ELi128EEEEEEEEEvNT_6ParamsE --------------------------
	.section	.nv.info._ZN7cutlass13device_kernelIN5flash19enable_sm80_to_sm89INS1_16FlashAttnFwdSm80INS1_25CollectiveMainloopFwdSm80ILi4ELi1ELb0EN4cute5tupleIJNS5_1CILi128EEENS7_ILi112EEENS7_ILi64EEEEEELi64ENS_6half_tEfNS_4arch4Sm80ELb0ELb0ELb0ELb0ELb0ELb0ELb1ELb0EEENS1_21CollectiveEpilogueFwdINS6_IJS8_SA_S9_EEENS6_IJNS7_ILi1EEESI_SI_EEESC_SE_Li128ELb0ELb1ELb0ELb0EEENS1_19SingleTileSchedulerILb0ELb0ELb1ELi128EEEEEEEEEvNT_6ParamsE,"",@"SHT_CUDA_INFO"
	.sectionflags	@""
	.align	4


	//----- nvinfo : EIATTR_CUDA_API_VERSION
	.align		4
        /*0000*/ 	.byte	0x04, 0x37
        /*0002*/ 	.short	(.L_228 - .L_227)
.L_227:
        /*0004*/ 	.word	0x00000082


	//----- nvinfo : EIATTR_KPARAM_INFO
	.align		4
.L_228:
        /*0008*/ 	.byte	0x04, 0x17
        /*000a*/ 	.short	(.L_230 - .L_229)
.L_229:
        /*000c*/ 	.word	0x00000000
        /*0010*/ 	.short	0x0000
        /*0012*/ 	.short	0x0000
        /*0014*/ 	.byte	0x00, 0xf0, 0x61, 0x10


	//----- nvinfo : EIATTR_SPARSE_MMA_MASK
	.align		4
.L_230:
        /*0018*/ 	.byte	0x03, 0x50
        /*001a*/ 	.short	0x0000


	//----- nvinfo : EIATTR_MAXREG_COUNT
	.align		4
        /*001c*/ 	.byte	0x03, 0x1b
        /*001e*/ 	.short	0x00ff


	//----- nvinfo : EIATTR_MERCURY_ISA_VERSION
	.align		4
        /*0020*/ 	.byte	0x03, 0x5f
        /*0022*/ 	.short	0x0101


	//----- nvinfo : EIATTR_EXIT_INSTR_OFFSETS
	.align		4
        /*0024*/ 	.byte	0x04, 0x1c
        /*0026*/ 	.short	(.L_232 - .L_231)


	//   ....[0]....
.L_231:
        /*0028*/ 	.word	0x00000010


	//----- nvinfo : EIATTR_MAX_THREADS
	.align		4
.L_232:
        /*002c*/ 	.byte	0x04, 0x05
        /*002e*/ 	.short	(.L_234 - .L_233)
.L_233:
        /*0030*/ 	.word	0x00000080
        /*0034*/ 	.word	0x00000001
        /*0038*/ 	.word	0x00000001


	//----- nvinfo : EIATTR_CBANK_PARAM_SIZE
	.align		4
.L_234:
        /*003c*/ 	.byte	0x03, 0x19
        /*003e*/ 	.short	0x0418


	//----- nvinfo : EIATTR_PARAM_CBANK
	.align		4
        /*0040*/ 	.byte	0x04, 0x0a
        /*0042*/ 	.short	(.L_236 - .L_235)
	.align		4
.L_235:
        /*0044*/ 	.word	index@(.nv.constant0._ZN7cutlass13device_kernelIN5flash19enable_sm80_to_sm89INS1_16FlashAttnFwdSm80INS1_25CollectiveMainloopFwdSm80ILi4ELi1ELb0EN4cute5tupleIJNS5_1CILi128EEENS7_ILi112EEENS7_ILi64EEEEEELi64ENS_6half_tEfNS_4arch4Sm80ELb0ELb0ELb0ELb0ELb0ELb0ELb1ELb0EEENS1_21CollectiveEpilogueFwdINS6_IJS8_SA_S9_EEENS6_IJNS7_ILi1EEESI_SI_EEESC_SE_Li128ELb0ELb1ELb0ELb0EEENS1_19SingleTileSchedulerILb0ELb0ELb1ELi128EEEEEEEEEvNT_6ParamsE)
        /*0048*/ 	.short	0x0210
        /*004a*/ 	.short	0x0418


	//----- nvinfo : EIATTR_SW_WAR
	.align		4
.L_236:
        /*004c*/ 	.byte	0x04, 0x36
        /*004e*/ 	.short	(.L_238 - .L_237)
.L_237:
        /*0050*/ 	.word	0x00000008
.L_238:


//--------------------- .nv.info._ZN7cutlass13device_kernelIN5flash19enable_sm80_to_sm89INS1_16FlashAttnFwdSm80INS1_25CollectiveMainloopFwdSm80ILi4ELi1ELb0EN4cute5tupleIJNS5_1CILi128EEENS7_ILi112EEENS7_ILi64EEEEEELi64ENS_6half_tEfNS_4arch4Sm80ELb0ELb0ELb0ELb1ELb0ELb0ELb1ELb0EEENS1_21CollectiveEpilogueFwdINS6_IJS8_SA_S9_EEENS6_IJNS7_ILi1EEESI_SI_EEESC_SE_Li128ELb1ELb1ELb0ELb0EEENS1_19SingleTileSchedulerILb1ELb0ELb1ELi128EEEEEEEEEvNT_6ParamsE --------------------------
	.section	.nv.info._ZN7cutlass13device_kernelIN5flash19enable_sm80_to_sm89INS1_16FlashAttnFwdSm80INS1_25CollectiveMainloopFwdSm80ILi4ELi1ELb0EN4cute5tupleIJNS5_1CILi128EEENS7_ILi112EEENS7_ILi64EEEEEELi64ENS_6half_tEfNS_4arch4Sm80ELb0ELb0ELb0ELb1ELb0ELb0ELb1ELb0EEENS1_21CollectiveEpilogueFwdINS6_IJS8_SA_S9_EEENS6_IJNS7_ILi1EEESI_SI_EEESC_SE_Li128ELb1ELb1ELb0ELb0EEENS1_19SingleTileSchedulerILb1ELb0ELb1ELi128EEEEEEEEEvNT_6ParamsE,"",@"SHT_CUDA_INFO"
	.sectionflags	@""
	.align	4


	//----- nvinfo : EIATTR_CUDA_API_VERSION
	.align		4
        /*0000*/ 	.byte	0x04, 0x37
        /*0002*/ 	.short	(.L_240 - .L_239)
.L_239:
        /*0004*/ 	.word	0x00000082


	//----- nvinfo : EIATTR_KPARAM_INFO
	.align		4
.L_240:
        /*0008*/ 	.byte	0x04, 0x17
        /*000a*/ 	.short	(.L_242 - .L_241)
.L_241:
        /*000c*/ 	.word	0x00000000
        /*0010*/ 	.short	0x0000
        /*0012*/ 	.short	0x0000
        /*0014*/ 	.byte	0x00, 0xf0, 0x61, 0x10


	//----- nvinfo : EIATTR_SPARSE_MMA_MASK
	.align		4
.L_242:
        /*0018*/ 	.byte	0x03, 0x50
        /*001a*/ 	.short	0x0000


	//----- nvinfo : EIATTR_MAXREG_COUNT
	.align		4
        /*001c*/ 	.byte	0x03, 0x1b
        /*001e*/ 	.short	0x00ff


	//----- nvinfo : EIATTR_MERCURY_ISA_VERSION
	.align		4
        /*0020*/ 	.byte	0x03, 0x5f
        /*0022*/ 	.short	0x0101


	//----- nvinfo : EIATTR_EXIT_INSTR_OFFSETS
	.align		4
        /*0024*/ 	.byte	0x04, 0x1c
        /*0026*/ 	.short	(.L_244 - .L_243)


	//   ....[0]....
.L_243:
        /*0028*/ 	.word	0x00000010


	//----- nvinfo : EIATTR_MAX_THREADS
	.align		4
.L_244:
        /*002c*/ 	.byte	0x04, 0x05
        /*002e*/ 	.short	(.L_246 - .L_245)
.L_245:
        /*0030*/ 	.word	0x00000080
        /*0034*/ 	.word	0x00000001
        /*0038*/ 	.word	0x00000001


	//----- nvinfo : EIATTR_CBANK_PARAM_SIZE
	.align		4
.L_246:
        /*003c*/ 	.byte	0x03, 0x19
        /*003e*/ 	.short	0x0418


	//----- nvinfo : EIATTR_PARAM_CBANK
	.align		4
        /*0040*/ 	.byte	0x04, 0x0a
        /*0042*/ 	.short	(.L_248 - .L_247)
	.align		4
.L_247:
        /*0044*/ 	.word	index@(.nv.constant0._ZN7cutlass13device_kernelIN5flash19enable_sm80_to_sm89INS1_16FlashAttnFwdSm80INS1_25CollectiveMainloopFwdSm80ILi4ELi1ELb0EN4cute5tupleIJNS5_1CILi128EEENS7_ILi112EEENS7_ILi64EEEEEELi64ENS_6half_tEfNS_4arch4Sm80ELb0ELb0ELb0ELb1ELb0ELb0ELb1ELb0EEENS1_21CollectiveEpilogueFwdINS6_IJS8_SA_S9_EEENS6_IJNS7_ILi1EEESI_SI_EEESC_SE_Li128ELb1ELb1ELb0ELb0EEENS1_19SingleTileSchedulerILb1ELb0ELb1ELi128EEEEEEEEEvNT_6ParamsE)
        /*0048*/ 	.short	0x0210
        /*004a*/ 	.short	0x0418


	//----- nvinfo : EIATTR_SW_WAR
	.align		4
.L_248:
        /*004c*/ 	.byte	0x04, 0x36
        /*004e*/ 	.short	(.L_250 - .L_249)
.L_249:
        /*0050*/ 	.word	0x00000008
.L_250:


//--------------------- .nv.info._ZN7cutlass13device_kernelIN5flash19enable_sm80_to_sm89INS1_16FlashAttnFwdSm80INS1_25CollectiveMainloopFwdSm80ILi4ELi1ELb0EN4cute5tupleIJNS5_1CILi128EEENS7_ILi112EEENS7_ILi64EEEEEELi64ENS_6half_tEfNS_4arch4Sm80ELb0ELb0ELb0ELb1ELb0ELb1ELb1ELb0EEENS1_21CollectiveEpilogueFwdINS6_IJS8_SA_S9_EEENS6_IJNS7_ILi1EEESI_SI_EEESC_SE_Li128ELb1ELb1ELb0ELb0EEENS1_19SingleTileSchedulerILb1ELb0ELb1ELi128EEEEEEEEEvNT_6ParamsE --------------------------
	.section	.nv.info._ZN7cutlass13device_kernelIN5flash19enable_sm80_to_sm89INS1_16FlashAttnFwdSm80INS1_25CollectiveMainloopFwdSm80ILi4ELi1ELb0EN4cute5tupleIJNS5_1CILi128EEENS7_ILi112EEENS7_ILi64EEEEEELi64ENS_6half_tEfNS_4arch4Sm80ELb0ELb0ELb0ELb1ELb0ELb1ELb1ELb0EEENS1_21CollectiveEpilogueFwdINS6_IJS8_SA_S9_EEENS6_IJNS7_ILi1EEESI_SI_EEESC_SE_Li128ELb1ELb1ELb0ELb0EEENS1_19SingleTileSchedulerILb1ELb0ELb1ELi128EEEEEEEEEvNT_6ParamsE,"",@"SHT_CUDA_INFO"
	.sectionflags	@""
	.align	4


	//----- nvinfo : EIATTR_CUDA_API_VERSION
	.align		4
        /*0000*/ 	.byte	0x04, 0x37
        /*0002*/ 	.short	(.L_252 - .L_251)
.L_251:
        /*0004*/ 	.word	0x00000082


	//----- nvinfo : EIATTR_KPARAM_INFO
	.align		4
.L_252:
        /*0008*/ 	.byte	0x04, 0x17
        /*000a*/ 	.short	(.L_254 - .L_253)
.L_253:
        /*000c*/ 	.word	0x00000000
        /*0010*/ 	.short	0x0000
        /*0012*/ 	.short	0x0000
        /*0014*/ 	.byte	0x00, 0xf0, 0x61, 0x10


	//----- nvinfo : EIATTR_SPARSE_MMA_MASK
	.align		4
.L_254:
        /*0018*/ 	.byte	0x03, 0x50
        /*001a*/ 	.short	0x0000


	//----- nvinfo : EIATTR_MAXREG_COUNT
	.align		4
        /*001c*/ 	.byte	0x03, 0x1b
        /*001e*/ 	.short	0x00ff


	//----- nvinfo : EIATTR_MERCURY_ISA_VERSION
	.align		4
        /*0020*/ 	.byte	0x03, 0x5f
        /*0022*/ 	.short	0x0101


	//----- nvinfo : EIATTR_EXIT_INSTR_OFFSETS
	.align		4
        /*0024*/ 	.byte	0x04, 0x1c
        /*0026*/ 	.short	(.L_256 - .L_255)


	//   ....[0]....
.L_255:
        /*0028*/ 	.word	0x00000010


	//----- nvinfo : EIATTR_MAX_THREADS
	.align		4
.L_256:
        /*002c*/ 	.byte	0x04, 0x05
        /*002e*/ 	.short	(.L_258 - .L_257)
.L_257:
        /*0030*/ 	.word	0x00000080
        /*0034*/ 	.word	0x00000001
        /*0038*/ 	.word	0x00000001


	//----- nvinfo : EIATTR_CBANK_PARAM_SIZE
	.align		4
.L_258:
        /*003c*/ 	.byte	0x03, 0x19
        /*003e*/ 	.short	0x0418


	//----- nvinfo : EIATTR_PARAM_CBANK
	.align		4
        /*0040*/ 	.byte	0x04, 0x0a
        /*0042*/ 	.short	(.L_260 - .L_259)
	.align		4
.L_259:
        /*0044*/ 	.word	index@(.nv.constant0._ZN7cutlass13device_kernelIN5flash19enable_sm80_to_sm89INS1_16FlashAttnFwdSm80INS1_25CollectiveMainloopFwdSm80ILi4ELi1ELb0EN4cute5tupleIJNS5_1CILi128EEENS7_ILi112EEENS7_ILi64EEEEEELi64ENS_6half_tEfNS_4arch4Sm80ELb0ELb0ELb0ELb1ELb0ELb1ELb1ELb0EEENS1_21CollectiveEpilogueFwdINS6_IJS8_SA_S9_EEENS6_IJNS7_ILi1EEESI_SI_EEESC_SE_Li128ELb1ELb1ELb0ELb0EEENS1_19SingleTileSchedulerILb1ELb0ELb1ELi128EEEEEEEEEvNT_6ParamsE)
        /*0048*/ 	.short	0x0210
        /*004a*/ 	.short	0x0418


	//----- nvinfo : EIATTR_SW_WAR
	.align		4
.L_260:
        /*004c*/ 	.byte	0x04, 0x36
        /*004e*/ 	.short	(.L_262 - .L_261)
.L_261:
        /*0050*/ 	.word	0x00000008
.L_262:


//--------------------- .nv.info._ZN7cutlass13device_kernelIN5flash19enable_sm80_to_sm89INS1_16FlashAttnFwdSm80INS1_25CollectiveMainloopFwdSm80ILi4ELi1ELb0EN4cute5tupleIJNS5_1CILi128EEENS7_ILi96EEENS7_ILi64EEEEEELi64ENS_6half_tEfNS_4arch4Sm80ELb0ELb1ELb0ELb0ELb0ELb0ELb1ELb0EEENS1_21CollectiveEpilogueFwdINS6_IJS8_SA_S9_EEENS6_IJNS7_ILi1EEESI_SI_EEESC_SE_Li128ELb0ELb1ELb0ELb0EEENS1_19SingleTileSchedulerILb0ELb0ELb1ELi128EEEEEEEEEvNT_6ParamsE --------------------------
	.section	.nv.info._ZN7cutlass13device_kernelIN5flash19enable_sm80_to_sm89INS1_16FlashAttnFwdSm80INS1_25CollectiveMainloopFwdSm80ILi4ELi1ELb0EN4cute5tupleIJNS5_1CILi128EEENS7_ILi96EEENS7_ILi64EEEEEELi64ENS_6half_tEfNS_4arch4Sm80ELb0ELb1ELb0ELb0ELb0ELb0ELb1ELb0EEENS1_21CollectiveEpilogueFwdINS6_IJS8_SA_S9_EEENS6_IJNS7_ILi1EEESI_SI_EEESC_SE_Li128ELb0ELb1ELb0ELb0EEENS1_19SingleTileSchedulerILb0ELb0ELb1ELi128EEEEEEEEEvNT_6ParamsE,"",@"SHT_CUDA_INFO"
	.sectionflags	@""
	.align	4


	//----- nvinfo : EIATTR_CUDA_API_VERSION
	.align		4
        /*0000*/ 	.byte	0x04, 0x37
        /*0002*/ 	.short	(.L_264 - .L_263)
.L_263:
        /*0004*/ 	.word	0x00000082


	//----- nvinfo : EIATTR_KPARAM_INFO
	.align		4
.L_264:
        /*0008*/ 	.byte	0x04, 0x17
        /*000a*/ 	.short	(.L_266 - .L_265)
.L_265:
        /*000c*/ 	.word	0x00000000
        /*0010*/ 	.short	0x0000
        /*0012*/ 	.short	0x0000
        /*0014*/ 	.byte	0x00, 0xf0, 0x61, 0x10


	//----- nvinfo : EIATTR_SPARSE_MMA_MASK
	.align		4
.L_266:
        /*0018*/ 	.byte	0x03, 0x50
        /*001a*/ 	.short	0x0000


	//----- nvinfo : EIATTR_MAXREG_COUNT
	.align		4
        /*001c*/ 	.byte	0x03, 0x1b
        /*001e*/ 	.short	0x00ff


	//----- nvinfo : EIATTR_MERCURY_ISA_VERSION
	.align		4
        /*0020*/ 	.byte	0x03, 0x5f
        /*0022*/ 	.short	0x0101


	//----- nvinfo : EIATTR_EXIT_INSTR_OFFSETS
	.align		4
        /*0024*/ 	.byte	0x04, 0x1c
        /*0026*/ 	.short	(.L_268 - .L_267)


	//   ....[0]....
.L_267:
        /*0028*/ 	.word	0x00000010


	//----- nvinfo : EIATTR_MAX_THREADS
	.align		4
.L_268:
        /*002c*/ 	.byte	0x04, 0x05
        /*002e*/ 	.short	(.L_270 - .L_269)
.L_269:
        /*0030*/ 	.word	0x00000080
        /*0034*/ 	.word	0x00000001
        /*0038*/ 	.word	0x00000001


	//----- nvinfo : EIATTR_CBANK_PARAM_SIZE
	.align		4
.L_270:
        /*003c*/ 	.byte	0x03, 0x19
        /*003e*/ 	.short	0x0418


	//----- nvinfo : EIATTR_PARAM_CBANK
	.align		4
        /*0040*/ 	.byte	0x04, 0x0a
        /*0042*/ 	.short	(.L_272 - .L_271)
	.align		4
.L_271:
        /*0044*/ 	.word	index@(.nv.constant0._ZN7cutlass13device_kernelIN5flash19enable_sm80_to_sm89INS1_16FlashAttnFwdSm80INS1_25CollectiveMainloopFwdSm80ILi4ELi1ELb0EN4cute5tupleIJNS5_1CILi128EEENS7_ILi96EEENS7_ILi64EEEEEELi64ENS_6half_tEfNS_4arch4Sm80ELb0ELb1ELb0ELb0ELb0ELb0ELb1ELb0EEENS1_21CollectiveEpilogueFwdINS6_IJS8_SA_S9_EEENS6_IJNS7_ILi1EEESI_SI_EEESC_SE_Li128ELb0ELb1ELb0ELb0EEENS1_19SingleTileSchedulerILb0ELb0ELb1ELi128EEEEEEEEEvNT_6ParamsE)
        /*0048*/ 	.short	0x0210
        /*004a*/ 	.short	0x0418


	//----- nvinfo : EIATTR_SW_WAR
	.align		4
.L_272:
        /*004c*/ 	.byte	0x04, 0x36
        /*004e*/ 	.short	(.L_274 - .L_273)
.L_273:
        /*0050*/ 	.word	0x00000008
.L_274:


//--------------------- .nv.info._ZN7cutlass13device_kernelIN5flash19enable_sm80_to_sm89INS1_16FlashAttnFwdSm80INS1_25CollectiveMainloopFwdSm80ILi4ELi1ELb0EN4cute5tupleIJNS5_1CILi128EEENS7_ILi96EEENS7_ILi64EEEEEELi64ENS_6half_tEfNS_4arch4Sm80ELb0ELb1ELb0ELb1ELb0ELb0ELb1ELb0EEENS1_21CollectiveEpilogueFwdINS6_IJS8_SA_S9_EEENS6_IJNS7_ILi1EEESI_SI_EEESC_SE_Li128ELb1ELb1ELb0ELb0EEENS1_19SingleTileSchedulerILb1ELb0ELb1ELi128EEEEEEEEEvNT_6ParamsE --------------------------
	.section	.nv.info._ZN7cutlass13device_kernelIN5flash19enable_sm80_to_sm89INS1_16FlashAttnFwdSm80INS1_25CollectiveMainloopFwdSm80ILi4ELi1ELb0EN4cute5tupleIJNS5_1CILi128EEENS7_ILi96EEENS7_ILi64EEEEEELi64ENS_6half_tEfNS_4arch4Sm80ELb0ELb1ELb0ELb1ELb0ELb0ELb1ELb0EEENS1_21CollectiveEpilogueFwdINS6_IJS8_SA_S9_EEENS6_IJNS7_ILi1EEESI_SI_EEESC_SE_Li128ELb1ELb1ELb0ELb0EEENS1_19SingleTileSchedulerILb1ELb0ELb1ELi128EEEEEEEEEvNT_6ParamsE,"",@"SHT_CUDA_INFO"
	.sectionflags	@""
	.align	4


	//----- nvinfo : EIATTR_CUDA_API_VERSION
	.align		4
        /*0000*/ 	.byte	0x04, 0x37
        /*0002*/ 	.short	(.L_276 - .L_275)
.L_275:
        /*0004*/ 	.word	0x00000082


	//----- nvinfo : EIATTR_KPARAM_INFO
	.align		4
.L_276:
        /*0008*/ 	.byte	0x04, 0x17
        /*000a*/ 	.short	(.L_278 - .L_277)
.L_277:
        /*000c*/ 	.word	0x00000000
        /*0010*/ 	.short	0x0000
        /*0012*/ 	.short	0x0000
        /*0014*/ 	.byte	0x00, 0xf0, 0x61, 0x10


	//----- nvinfo : EIATTR_SPARSE_MMA_MASK
	.align		4
.L_278:
        /*0018*/ 	.byte	0x03, 0x50
        /*001a*/ 	.short	0x0000


	//----- nvinfo : EIATTR_MAXREG_COUNT
	.align		4
        /*001c*/ 	.byte	0x03, 0x1b
        /*001e*/ 	.short	0x00ff


	//----- nvinfo : EIATTR_MERCURY_ISA_VERSION
	.align		4
        /*0020*/ 	.byte	0x03, 0x5f
        /*0022*/ 	.short	0x0101


	//----- nvinfo : EIATTR_EXIT_INSTR_OFFSETS
	.align		4
        /*0024*/ 	.byte	0x04, 0x1c
        /*0026*/ 	.short	(.L_280 - .L_279)


	//   ....[0]....
.L_279:
        /*0028*/ 	.word	0x00000010


	//----- nvinfo : EIATTR_MAX_THREADS
	.align		4
.L_280:
        /*002c*/ 	.byte	0x04, 0x05
        /*002e*/ 	.short	(.L_282 - .L_281)
.L_281:
        /*0030*/ 	.word	0x00000080
        /*0034*/ 	.word	0x00000001
        /*0038*/ 	.word	0x00000001


	//----- nvinfo : EIATTR_CBANK_PARAM_SIZE
	.align		4
.L_282:
        /*003c*/ 	.byte	0x03, 0x19
        /*003e*/ 	.short	0x0418


	//----- nvinfo : EIATTR_PARAM_CBANK
	.align		4
        /*0040*/ 	.byte	0x04, 0x0a
        /*0042*/ 	.short	(.L_284 - .L_283)
	.align		4
.L_283:
        /*0044*/ 	.word	index@(.nv.constant0._ZN7cutlass13device_kernelIN5flash19enable_sm80_to_sm89INS1_16FlashAttnFwdSm80INS1_25CollectiveMainloopFwdSm80ILi4ELi1ELb0EN4cute5tupleIJNS5_1CILi128EEENS7_ILi96EEENS7_ILi64EEEEEELi64ENS_6half_tEfNS_4arch4Sm80ELb0ELb1ELb0ELb1ELb0ELb0ELb1ELb0EEENS1_21CollectiveEpilogueFwdINS6_IJS8_SA_S9_EEENS6_IJNS7_ILi1EEESI_SI_EEESC_SE_Li128ELb1ELb1ELb0ELb0EEENS1_19SingleTileSchedulerILb1ELb0ELb1ELi128EEEEEEEEEvNT_6ParamsE)
        /*0048*/ 	.short	0x0210
        /*004a*/ 	.short	0x0418


	//----- nvinfo : EIATTR_SW_WAR
	.align		4
.L_284:
        /*004c*/ 	.byte	0x04, 0x36
        /*004e*/ 	.short	(.L_286 - .L_285)
.L_285:
        /*0050*/ 	.word	0x00000008
.L_286:


//--------------------- .nv.info._ZN7cutlass13device_kernelIN5flash19enable_sm80_to_sm89INS1_16FlashAttnFwdSm80INS1_25CollectiveMainloopFwdSm80ILi4ELi1ELb0EN4cute5tupleIJNS5_1CILi128EEENS7_ILi96EEENS7_ILi64EEEEEELi64ENS_6half_tEfNS_4arch4Sm80ELb0ELb1ELb0ELb1ELb0ELb1ELb1ELb0EEENS1_21CollectiveEpilogueFwdINS6_IJS8_SA_S9_EEENS6_IJNS7_ILi1EEESI_SI_EEESC_SE_Li128ELb1ELb1ELb0ELb0EEENS1_19SingleTileSchedulerILb1ELb0ELb1ELi128EEEEEEEEEvNT_6ParamsE --------------------------
	.section	.nv.info._ZN7cutlass13device_kernelIN5flash19enable_sm80_to_sm89INS1_16FlashAttnFwdSm80INS1_25CollectiveMainloopFwdSm80ILi4ELi1ELb0EN4cute5tupleIJNS5_1CILi128EEENS7_ILi96EEENS7_ILi64EEEEEELi64ENS_6half_tEfNS_4arch4Sm80ELb0ELb1ELb0ELb1ELb0ELb1ELb1ELb0EEENS1_21CollectiveEpilogueFwdINS6_IJS8_SA_S9_EEENS6_IJNS7_ILi1EEESI_SI_EEESC_SE_Li128ELb1ELb1ELb0ELb0EEENS1_19SingleTileSchedulerILb1ELb0ELb1ELi128EEEEEEEEEvNT_6ParamsE,"",@"SHT_CUDA_INFO"
	.sectionflags	@""
	.align	4


	//----- nvinfo : EIATTR_CUDA_API_VERSION
	.align		4
        /*0000*/ 	.byte	0x04, 0x37
        /*0002*/ 	.short	(.L_288 - .L_287)
.L_287:
        /*0004*/ 	.word	0x00000082


	//----- nvinfo : EIATTR_KPARAM_INFO
	.align		4
.L_288:
        /*0008*/ 	.byte	0x04, 0x17
        /*000a*/ 	.short	(.L_290 - .L_289)
.L_289:
        /*000c*/ 	.word	0x00000000
        /*0010*/ 	.short	0x0000
        /*0012*/ 	.short	0x0000
        /*0014*/ 	.byte	0x00, 0xf0, 0x61, 0x10


	//----- nvinfo : EIATTR_SPARSE_MMA_MASK
	.align		4
.L_290:
        /*0018*/ 	.byte	0x03, 0x50
        /*001a*/ 	.short	0x0000


	//----- nvinfo : EIATTR_MAXREG_COUNT
	.align		4
        /*001c*/ 	.byte	0x03, 0x1b
        /*001e*/ 	.short	0x00ff


	//----- nvinfo : EIATTR_MERCURY_ISA_VERSION
	.align		4
        /*0020*/ 	.byte	0x03, 0x5f
        /*0022*/ 	.short	0x0101


	//----- nvinfo : EIATTR_EXIT_INSTR_OFFSETS
	.align		4
        /*0024*/ 	.byte	0x04, 0x1c
        /*0026*/ 	.short	(.L_292 - .L_291)


	//   ....[0]....
.L_291:
        /*0028*/ 	.word	0x00000010


	//----- nvinfo : EIATTR_MAX_THREADS
	.align		4
.L_292:
        /*002c*/ 	.byte	0x04, 0x05
        /*002e*/ 	.short	(.L_294 - .L_293)
.L_293:
        /*0030*/ 	.word	0x00000080
        /*0034*/ 	.word	0x00000001
        /*0038*/ 	.word	0x00000001


	//----- nvinfo : EIATTR_CBANK_PARAM_SIZE
	.align		4
.L_294:
        /*003c*/ 	.byte	0x03, 0x19
        /*003e*/ 	.short	0x0418


	//----- nvinfo : EIATTR_PARAM_CBANK
	.align		4
        /*0040*/ 	.byte	0x04, 0x0a
        /*0042*/ 	.short	(.L_296 - .L_295)
	.align		4
.L_295:
        /*0044*/ 	.word	index@(.nv.constant0._ZN7cutlass13device_kernelIN5flash19enable_sm80_to_sm89INS1_16FlashAttnFwdSm80INS1_25CollectiveMainloopFwdSm80ILi4ELi1ELb0EN4cute5tupleIJNS5_1CILi128EEENS7_ILi96EEENS7_ILi64EEEEEELi64ENS_6half_tEfNS_4arch4Sm80ELb0ELb1ELb0ELb1ELb0ELb1ELb1ELb0EEENS1_21CollectiveEpilogueFwdINS6_IJS8_SA_S9_EEENS6_IJNS7_ILi1EEESI_SI_EEESC_SE_Li128ELb1ELb1ELb0ELb0EEENS1_19SingleTileSchedulerILb1ELb0ELb1ELi128EEEEEEEEEvNT_6ParamsE)
        /*0048*/ 	.short	0x0210
        /*004a*/ 	.short	0x0418


	//----- nvinfo : EIATTR_SW_WAR
	.align		4
.L_296:
        /*004c*/ 	.byte	0x04, 0x36
        /*004e*/ 	.short	(.L_298 - .L_297)
.L_297:
        /*0050*/ 	.word	0x00000008
.L_298:


//--------------------- .nv.info._ZN7cutlass13device_kernelIN5flash19enable_sm80_to_sm89INS1_16FlashAttnFwdSm80INS1_25CollectiveMainloopFwdSm80ILi4ELi1ELb0EN4cute5tupleIJNS5_1CILi128EEENS7_ILi112EEENS7_ILi64EEEEEELi64ENS_6half_tEfNS_4arch4Sm80ELb1ELb0ELb0ELb0ELb0ELb0ELb1ELb0EEENS1_21CollectiveEpilogueFwdINS6_IJS8_SA_S9_EEENS6_IJNS7_ILi1EEESI_SI_EEESC_SE_Li128ELb0ELb1ELb0ELb0EEENS1_30DynamicPersistentTileSchedulerILi128ELi128ELb0ELb1ELb0EEEEEEEEEvNT_6ParamsE --------------------------
	.section	.nv.info._ZN7cutlass13device_kernelIN5flash19enable_sm80_to_sm89INS1_16FlashAttnFwdSm80INS1_25CollectiveMainloopFwdSm80ILi4ELi1ELb0EN4cute5tupleIJNS5_1CILi128EEENS7_ILi112EEENS7_ILi64EEEEEELi64ENS_6half_tEfNS_4arch4Sm80ELb1ELb0ELb0ELb0ELb0ELb0ELb1ELb0EEENS1_21CollectiveEpilogueFwdINS6_IJS8_SA_S9_EEENS6_IJNS7_ILi1EEESI_SI_EEESC_SE_Li128ELb0ELb1ELb0ELb0EEENS1_30DynamicPersistentTileSchedulerILi128ELi128ELb0ELb1ELb0EEEEEEEEEvNT_6ParamsE,"",@"SHT_CUDA_INFO"
	.sectionflags	@""
	.align	4


	//----- nvinfo : EIATTR_CUDA_API_VERSION
	.align		4
        /*0000*/ 	.byte	0x04, 0x37
        /*0002*/ 	.short	(.L_300 - .L_299)
.L_299:
        /*0004*/ 	.word	0x00000082


	//----- nvinfo : EIATTR_KPARAM_INFO
	.align		4
.L_300:
        /*0008*/ 	.byte	0x04, 0x17
        /*000a*/ 	.short	(.L_302 - .L_301)
.L_301:
        /*000c*/ 	.word	0x00000000
        /*0010*/ 	.short	0x0000
        /*0012*/ 	.short	0x0000
        /*0014*/ 	.byte	0x00, 0xf0, 0xa1, 0x10


	//----- nvinfo : EIATTR_SPARSE_MMA_MASK
	.align		4
.L_302:
        /*0018*/ 	.byte	0x03, 0x50
        /*001a*/ 	.short	0x0000


	//----- nvinfo : EIATTR_MAXREG_COUNT
	.align		4
        /*001c*/ 	.byte	0x03, 0x1b
        /*001e*/ 	.short	0x00ff


	//----- nvinfo : EIATTR_MERCURY_ISA_VERSION
	.align		4
        /*0020*/ 	.byte	0x03, 0x5f
        /*0022*/ 	.short	0x0101


	//----- nvinfo : EIATTR_EXIT_INSTR_OFFSETS
	.align		4
        /*0024*/ 	.byte	0x04, 0x1c
        /*0026*/ 	.short	(.L_304 - .L_303)


	//   ....[0]....
.L_303:
        /*0028*/ 	.word	0x00000010


	//----- nvinfo : EIATTR_MAX_THREADS
	.align		4
.L_304:
        /*002c*/ 	.byte	0x04, 0x05
        /*002e*/ 	.short	(.L_306 - .L_305)
.L_305:
        /*0030*/ 	.word	0x00000080
        /*0034*/ 	.word	0x00000001
        /*0038*/ 	.word	0x00000001


	//----- nvinfo : EIATTR_CBANK_PARAM_SIZE
	.align		4
.L_306:
        /*003c*/ 	.byte	0x03, 0x19
        /*003e*/ 	.short	0x0428


	//----- nvinfo : EIATTR_PARAM_CBANK
	.align		4
        /*0040*/ 	.byte	0x04, 0x0a
        /*0042*/ 	.short	(.L_308 - .L_307)
	.align		4
.L_307:
        /*0044*/ 	.word	index@(.nv.constant0._ZN7cutlass13device_kernelIN5flash19enable_sm80_to_sm89INS1_16FlashAttnFwdSm80INS1_25CollectiveMainloopFwdSm80ILi4ELi1ELb0EN4cute5tupleIJNS5_1CILi128EEENS7_ILi112EEENS7_ILi64EEEEEELi64ENS_6half_tEfNS_4arch4Sm80ELb1ELb0ELb0ELb0ELb0ELb0ELb1ELb0EEENS1_21CollectiveEpilogueFwdINS6_IJS8_SA_S9_EEENS6_IJNS7_ILi1EEESI_SI_EEESC_SE_Li128ELb0ELb1ELb0ELb0EEENS1_30DynamicPersistentTileSchedulerILi128ELi128ELb0ELb1ELb0EEEEEEEEEvNT_6ParamsE)
        /*0048*/ 	.short	0x0210
        /*004a*/ 	.short	0x0428


	//----- nvinfo : EIATTR_SW_WAR
	.align		4
.L_308:
        /*004c*/ 	.byte	0x04, 0x36
        /*004e*/ 	.short	(.L_310 - .L_309)
.L_309:
        /*0050*/ 	.word	0x00000008
.L_310:


//--------------------- .nv.info._ZN7cutlass13device_kernelIN5flash19enable_sm80_to_sm89INS1_16FlashAttnFwdSm80INS1_25CollectiveMainloopFwdSm80ILi4ELi1ELb0EN4cute5tupleIJNS5_1CILi128EEENS7_ILi112EEENS7_ILi64EEEEEELi64ENS_6half_tEfNS_4arch4Sm80ELb1ELb0ELb0ELb1ELb0ELb0ELb1ELb0EEENS1_21CollectiveEpilogueFwdINS6_IJS8_SA_S9_EEENS6_IJNS7_ILi1EEESI_SI_EEESC_SE_Li128ELb1ELb1ELb0ELb0EEENS1_19SingleTileSchedulerILb1ELb0ELb1ELi128EEEEEEEEEvNT_6ParamsE --------------------------
	.section	.nv.info._ZN7cutlass13device_kernelIN5flash19enable_sm80_to_sm89INS1_16FlashAttnFwdSm80INS1_25CollectiveMainloopFwdSm80ILi4ELi1ELb0EN4cute5tupleIJNS5_1CILi128EEENS7_ILi112EEENS7_ILi64EEEEEELi64ENS_6half_tEfNS_4arch4Sm80ELb1ELb0ELb0ELb1ELb0ELb0ELb1ELb0EEENS1_21CollectiveEpilogueFwdINS6_IJS8_SA_S9_EEENS6_IJNS7_ILi1EEESI_SI_EEESC_SE_Li128ELb1ELb1ELb0ELb0EEENS1_19SingleTileSchedulerILb1ELb0ELb1ELi128EEEEEEEEEvNT_6ParamsE,"",@"SHT_CUDA_INFO"
	.sectionflags	@""
	.align	4


	//----- nvinfo : EIATTR_CUDA_API_VERSION
	.align		4
        /*0000*/ 	.byte	0x04, 0x37
        /*0002*/ 	.short	(.L_312 - .L_311)
.L_311:
        /*0004*/ 	.word	0x00000082


	//----- nvinfo : EIATTR_KPARAM_INFO
	.align		4
.L_312:
        /*0008*/ 	.byte	0x04, 0x17
        /*000a*/ 	.short	(.L_314 - .L_313)
.L_313:
        /*000c*/ 	.word	0x00000000
        /*0010*/ 	.short	0x0000
        /*0012*/ 	.short	0x0000
        /*0014*/ 	.byte	0x00, 0xf0, 0x61, 0x10


	//----- nvinfo : EIATTR_SPARSE_MMA_MASK
	.align		4
.L_314:
        /*0018*/ 	.byte	0x03, 0x50
        /*001a*/ 	.short	0x0000


	//----- nvinfo : EIATTR_MAXREG_COUNT
	.align		4
        /*001c*/ 	.byte	0x03, 0x1b
        /*001e*/ 	.short	0x00ff


	//----- nvinfo : EIATTR_MERCURY_ISA_VERSION
	.align		4
        /*0020*/ 	.byte	0x03, 0x5f
        /*0022*/ 	.short	0x0101


	//----- nvinfo : EIATTR_EXIT_INSTR_OFFSETS
	.align		4
        /*0024*/ 	.byte	0x04, 0x1c
        /*0026*/ 	.short	(.L_316 - .L_315)


	//   ....[0]....
.L_315:
        /*0028*/ 	.word	0x00000010


	//----- nvinfo : EIATTR_MAX_THREADS
	.align		4
.L_316:
        /*002c*/ 	.byte	0x04, 0x05
        /*002e*/ 	.short	(.L_318 - .L_317)
.L_317:
        /*0030*/ 	.word	0x00000080
        /*0034*/ 	.word	0x00000001
        /*0038*/ 	.word	0x00000001


	//----- nvinfo : EIATTR_CBANK_PARAM_SIZE
	.align		4
.L_318:
        /*003c*/ 	.byte	0x03, 0x19
        /*003e*/ 	.short	0x0418


	//----- nvinfo : EIATTR_PARAM_CBANK
	.align		4
        /*0040*/ 	.byte	0x04, 0x0a
        /*0042*/ 	.short	(.L_320 - .L_319)
	.align		4
.L_319:
        /*0044*/ 	.word	index@(.nv.constant0._ZN7cutlass13device_kernelIN5flash19enable_sm80_to_sm89INS1_16FlashAttnFwdSm80INS1_25CollectiveMainloopFwdSm80ILi4ELi1ELb0EN4cute5tupleIJNS5_1CILi128EEENS7_ILi112EEENS7_ILi64EEEEEELi64ENS_6half_tEfNS_4arch4Sm80ELb1ELb0ELb0ELb1ELb0ELb0ELb1ELb0EEENS1_21CollectiveEpilogueFwdINS6_IJS8_SA_S9_EEENS6_IJNS7_ILi1EEESI_SI_EEESC_SE_Li128ELb1ELb1ELb0ELb0EEENS1_19SingleTileSchedulerILb1ELb0ELb1ELi128EEEEEEEEEvNT_6ParamsE)
        /*0048*/ 	.short	0x0210
        /*004a*/ 	.short	0x0418


	//----- nvinfo : EIATTR_SW_WAR
	.align		4
.L_320:
        /*004c*/ 	.byte	0x04, 0x36
        /*004e*/ 	.short	(.L_322 - .L_321)
.L_321:
        /*0050*/ 	.word	0x00000008
.L_322:


//--------------------- .nv.info._ZN7cutlass13device_kernelIN5flash19enable_sm80_to_sm89INS1_16FlashAttnFwdSm80INS1_25CollectiveMainloopFwdSm80ILi4ELi1ELb0EN4cute5tupleIJNS5_1CILi128EEENS7_ILi112EEENS7_ILi64EEEEEELi64ENS_6half_tEfNS_4arch4Sm80ELb1ELb0ELb0ELb1ELb0ELb1ELb1ELb0EEENS1_21CollectiveEpilogueFwdINS6_IJS8_SA_S9_EEENS6_IJNS7_ILi1EEESI_SI_EEESC_SE_Li128ELb1ELb1ELb0ELb0EEENS1_19SingleTileSchedulerILb1ELb0ELb1ELi128EEEEEEEEEvNT_6ParamsE --------------------------
	.section	.nv.info._ZN7cutlass13device_kernelIN5flash19enable_sm80_to_sm89INS1_16FlashAttnFwdSm80INS1_25CollectiveMainloopFwdSm80ILi4ELi1ELb0EN4cute5tupleIJNS5_1CILi128EEENS7_ILi112EEENS7_ILi64EEEEEELi64ENS_6half_tEfNS_4arch4Sm80ELb1ELb0ELb0ELb1ELb0ELb1ELb1ELb0EEENS1_21CollectiveEpilogueFwdINS6_IJS8_SA_S9_EEENS6_IJNS7_ILi1EEESI_SI_EEESC_SE_Li128ELb1ELb1ELb0ELb0EEENS1_19SingleTileSchedulerILb1ELb0ELb1ELi128EEEEEEEEEvNT_6ParamsE,"",@"SHT_CUDA_INFO"
	.sectionflags	@""
	.align	4


	//----- nvinfo : EIATTR_CUDA_API_VERSION
	.align		4
        /*0000*/ 	.byte	0x04, 0x37
        /*0002*/ 	.short	(.L_324 - .L_323)
.L_323:
        /*0004*/ 	.word	0x00000082


	//----- nvinfo : EIATTR_KPARAM_INFO
	.align		4
.L_324:
        /*0008*/ 	.byte	0x04, 0x17
        /*000a*/ 	.short	(.L_326 - .L_325)
.L_325:
        /*000c*/ 	.word	0x00000000
        /*0010*/ 	.short	0x0000
        /*0012*/ 	.short	0x0000
        /*0014*/ 	.byte	0x00, 0xf0, 0x61, 0x10


	//----- nvinfo : EIATTR_SPARSE_MMA_MASK
	.align		4
.L_326:
        /*0018*/ 	.byte	0x03, 0x50
        /*001a*/ 	.short	0x0000


	//----- nvinfo : EIATTR_MAXREG_COUNT
	.align		4
        /*001c*/ 	.byte	0x03, 0x1b
        /*001e*/ 	.short	0x00ff


	//----- nvinfo : EIATTR_MERCURY_ISA_VERSION
	.align		4
        /*0020*/ 	.byte	0x03, 0x5f
        /*0022*/ 	.short	0x0101


	//----- nvinfo : EIATTR_EXIT_INSTR_OFFSETS
	.align		4
        /*0024*/ 	.byte	0x04, 0x1c
        /*0026*/ 	.short	(.L_328 - .L_327)


	//   ....[0]....
.L_327:
        /*0028*/ 	.word	0x00000010


	//----- nvinfo : EIATTR_MAX_THREADS
	.align		4
.L_328:
        /*002c*/ 	.byte	0x04, 0x05
        /*002e*/ 	.short	(.L_330 - .L_329)
.L_329:
        /*0030*/ 	.word	0x00000080
        /*0034*/ 	.word	0x00000001
        /*0038*/ 	.word	0x00000001


	//----- nvinfo : EIATTR_CBANK_PARAM_SIZE
	.align		4
.L_330:
        /*003c*/ 	.byte	0x03, 0x19
        /*003e*/ 	.short	0x0418


	//----- nvinfo : EIATTR_PARAM_CBANK
	.align		4
        /*0040*/ 	.byte	0x04, 0x0a
        /*0042*/ 	.short	(.L_332 - .L_331)
	.align		4
.L_331:
        /*0044*/ 	.word	index@(.nv.constant0._ZN7cutlass13device_kernelIN5flash19enable_sm80_to_sm89INS1_16FlashAttnFwdSm80INS1_25CollectiveMainloopFwdSm80ILi4ELi1ELb0EN4cute5tupleIJNS5_1CILi128EEENS7_ILi112EEENS7_ILi64EEEEEELi64ENS_6half_tEfNS_4arch4Sm80ELb1ELb0ELb0ELb1ELb0ELb1ELb1ELb0EEENS1_21CollectiveEpilogueFwdINS6_IJS8_SA_S9_EEENS6_IJNS7_ILi1EEESI_SI_EEESC_SE_Li128ELb1ELb1ELb0ELb0EEENS1_19SingleTileSchedulerILb1ELb0ELb1ELi128EEEEEEEEEvNT_6ParamsE)
        /*0048*/ 	.short	0x0210
        /*004a*/ 	.short	0x0418


	//----- nvinfo : EIATTR_SW_WAR
	.align		4
.L_332:
        /*004c*/ 	.byte	0x04, 0x36
        /*004e*/ 	.short	(.L_334 - .L_333)
.L_333:
        /*0050*/ 	.word	0x00000008
.L_334:


//--------------------- .nv.callgraph             --------------------------
	.section	.nv.callgraph,"",@"SHT_CUDA_CALLGRAPH"
	.align	4
	.sectionentsize	8
	.align		4
        /*0000*/ 	.word	0x00000000
	.align		4
        /*0004*/ 	.word	0xffffffff
	.align		4
        /*0008*/ 	.word	0x00000000
	.align		4
        /*000c*/ 	.word	0xfffffffe
	.align		4
        /*0010*/ 	.word	0x00000000
	.align		4
        /*0014*/ 	.word	0xfffffffd
	.align		4
        /*0018*/ 	.word	0x00000000
	.align		4
        /*001c*/ 	.word	0xfffffffc


//--------------------- .nv.constant4             --------------------------
	.section	.nv.constant4,"a",@progbits
	.align	8
	.align		8
.nv.constant4:
        /*0000*/ 	.dword	_ZN76_INTERNAL_461801e1_40_flash_fwd_hdim64_fp16_softcapall_sm80_cu_b81ac279_37344cuda3std3__45__cpo5beginE
	.align		8
        /*0008*/ 	.dword	_ZN76_INTERNAL_461801e1_40_flash_fwd_hdim64_fp16_softcapall_sm80_cu_b81ac279_37344cuda3std3__45__cpo3endE
	.align		8
        /*0010*/ 	.dword	_ZN76_INTERNAL_461801e1_40_flash_fwd_hdim64_fp16_softcapall_sm80_cu_b81ac279_37344cuda3std3__45__cpo6cbeginE
	.align		8
        /*0018*/ 	.dword	_ZN76_INTERNAL_461801e1_40_flash_fwd_hdim64_fp16_softcapall_sm80_cu_b81ac279_37344cuda3std3__45__cpo4cendE
	.align		8
        /*0020*/ 	.dword	_ZN76_INTERNAL_461801e1_40_flash_fwd_hdim64_fp16_softcapall_sm80_cu_b81ac279_37344cuda3std3__478_GLOBAL__N__461801e1_40_flash_fwd_hdim64_fp16_softcapall_sm80_cu_b81ac279_37346ignoreE
	.align		8
        /*0028*/ 	.dword	_ZN76_INTERNAL_461801e1_40_flash_fwd_hdim64_fp16_softcapall_sm80_cu_b81ac279_37344cuda3std3__419piecewise_constructE
	.align		8
        /*0030*/ 	.dword	_ZN76_INTERNAL_461801e1_40_flash_fwd_hdim64_fp16_softcapall_sm80_cu_b81ac279_37344cuda3std3__48in_placeE
	.align		8
        /*0038*/ 	.dword	_ZN76_INTERNAL_461801e1_40_flash_fwd_hdim64_fp16_softcapall_sm80_cu_b81ac279_37344cuda3std6ranges3__45__cpo4swapE
	.align		8
        /*0040*/ 	.dword	_ZN76_INTERNAL_461801e1_40_flash_fwd_hdim64_fp16_softcapall_sm80_cu_b81ac279_37344cuda3std6ranges3__45__cpo9iter_moveE
	.align		8
        /*0048*/ 	.dword	_ZN76_INTERNAL_461801e1_40_flash_fwd_hdim64_fp16_softcapall_sm80_cu_b81ac279_37344cute7productE
	.align		8
        /*0050*/ 	.dword	_ZN76_INTERNAL_461801e1_40_flash_fwd_hdim64_fp16_softcapall_sm80_cu_b81ac279_37344cute1_E


//--------------------- .text._ZN7cutlass13device_kernelIN5flash19enable_sm80_to_sm89INS1_16FlashAttnFwdSm80INS1_25CollectiveMainloopFwdSm80ILi4ELi1ELb0EN4cute5tupleIJNS5_1CILi128EEENS7_ILi112EEENS7_ILi64EEEEEELi64ENS_6half_tEfNS_4arch4Sm80ELb0ELb0ELb1ELb0ELb0ELb0ELb1ELb0EEENS1_21CollectiveEpilogueFwdINS6_IJS8_SA_S9_EEENS6_IJNS7_ILi1EEESI_SI_EEESC_SE_Li128ELb0ELb1ELb0ELb0EEENS1_19SingleTileSchedulerILb0ELb0ELb1ELi128EEEEEEEEEvNT_6ParamsE --------------------------
	.section	.text._ZN7cutlass13device_kernelIN5flash19enable_sm80_to_sm89INS1_16FlashAttnFwdSm80INS1_25CollectiveMainloopFwdSm80ILi4ELi1ELb0EN4cute5tupleIJNS5_1CILi128EEENS7_ILi112EEENS7_ILi64EEEEEELi64ENS_6half_tEfNS_4arch4Sm80ELb0ELb0ELb1ELb0ELb0ELb0ELb1ELb0EEENS1_21CollectiveEpilogueFwdINS6_IJS8_SA_S9_EEENS6_IJNS7_ILi1EEESI_SI_EEESC_SE_Li128ELb0ELb1ELb0ELb0EEENS1_19SingleTileSchedulerILb0ELb0ELb1ELi128EEEEEEEEEvNT_6ParamsE,"ax",@progbits
	.align	128
.text._ZN7cutlass13device_kernelIN5flash19enable_sm80_to_sm89INS1_16FlashAttnFwdSm80INS1_25CollectiveMainloopFwdSm80ILi4ELi1ELb0EN4cute5tupleIJNS5_1CILi128EEENS7_ILi112EEENS7_ILi64EEEEEELi64ENS_6half_tEfNS_4arch4Sm80ELb0ELb0ELb1ELb0ELb0ELb0ELb1ELb0EEENS1_21CollectiveEpilogueFwdINS6_IJS8_SA_S9_EEENS6_IJNS7_ILi1EEESI_SI_EEESC_SE_Li128ELb0ELb1ELb0ELb0EEENS1_19SingleTileSchedulerILb0ELb0ELb1ELi128EEEEEEEEEvNT_6ParamsE:
        .type           _ZN7cutlass13device_kernelIN5flash19enable_sm80_to_sm89INS1_16FlashAttnFwdSm80INS1_25CollectiveMainloopFwdSm80ILi4ELi1ELb0EN4cute5tupleIJNS5_1CILi128EEENS7_ILi112EEENS7_ILi64EEEEEELi64ENS_6half_tEfNS_4arch4Sm80ELb0ELb0ELb1ELb0ELb0ELb0ELb1ELb0EEENS1_21CollectiveEpilogueFwdINS6_IJS8_SA_S9_EEENS6_IJNS7_ILi1EEESI_SI_EEESC_SE_Li128ELb0ELb1ELb0ELb0EEENS1_19SingleTileSchedulerILb0ELb0ELb1ELi128EEEEEEEEEvNT_6ParamsE,@function
        .size           _ZN7cutlass13device_kernelIN5flash19enable_sm80_to_sm89INS1_16FlashAttnFwdSm80INS1_25CollectiveMainloopFwdSm80ILi4ELi1ELb0EN4cute5tupleIJNS5_1CILi128EEENS7_ILi112EEENS7_ILi64EEEEEELi64ENS_6half_tEfNS_4arch4Sm80ELb0ELb0ELb1ELb0ELb0ELb0ELb1ELb0EEENS1_21CollectiveEpilogueFwdINS6_IJS8_SA_S9_EEENS6_IJNS7_ILi1EEESI_SI_EEESC_SE_Li128ELb0ELb1ELb0ELb0EEENS1_19SingleTileSchedulerILb0ELb0ELb1ELi128EEEEEEEEEvNT_6ParamsE,(.L_x_18 - _ZN7cutlass13device_kernelIN5flash19enable_sm80_to_sm89INS1_16FlashAttnFwdSm80INS1_25CollectiveMainloopFwdSm80ILi4ELi1ELb0EN4cute5tupleIJNS5_1CILi128EEENS7_ILi112EEENS7_ILi64EEEEEELi64ENS_6half_tEfNS_4arch4Sm80ELb0ELb0ELb1ELb0ELb0ELb0ELb1ELb0EEENS1_21CollectiveEpilogueFwdINS6_IJS8_SA_S9_EEENS6_IJNS7_ILi1EEESI_SI_EEESC_SE_Li128ELb0ELb1ELb0ELb0EEENS1_19SingleTileSchedulerILb0ELb0ELb1ELi128EEEEEEEEEvNT_6ParamsE)
        .other          _ZN7cutlass13device_kernelIN5flash19enable_sm80_to_sm89INS1_16FlashAttnFwdSm80INS1_25CollectiveMainloopFwdSm80ILi4ELi1ELb0EN4cute5tupleIJNS5_1CILi128EEENS7_ILi112EEENS7_ILi64EEEEEELi64ENS_6half_tEfNS_4arch4Sm80ELb0ELb0ELb1ELb0ELb0ELb0ELb1ELb0EEENS1_21CollectiveEpilogueFwdINS6_IJS8_SA_S9_EEENS6_IJNS7_ILi1EEESI_SI_EEESC_SE_Li128ELb0ELb1ELb0ELb0EEENS1_19SingleTileSchedulerILb0ELb0ELb1ELi128EEEEEEEEEvNT_6ParamsE,@"STO_CUDA_ENTRY STV_DEFAULT"
_ZN7cutlass13device_kernelIN5flash19enable_sm80_to_sm89INS1_16FlashAttnFwdSm80INS1_25CollectiveMainloopFwdSm80ILi4ELi1ELb0EN4cute5tupleIJNS5_1CILi128EEENS7_ILi112EEENS7_ILi64EEEEEELi64ENS_6half_tEfNS_4arch4Sm80ELb0ELb0ELb1ELb0ELb0ELb0ELb1ELb0EEENS1_21CollectiveEpilogueFwdINS6_IJS8_SA_S9_EEENS6_IJNS7_ILi1EEESI_SI_EEESC_SE_Li128ELb0ELb1ELb0ELb0EEENS1_19SingleTileSchedulerILb0ELb0ELb1ELi128EEEEEEEEEvNT_6ParamsE:
[----:B------:R-:W-:Y:S01]  /*0000*/  LDC R1, c[0x0][0x28] ;  /* 0x00000a00ff017b82 */ /* 0x000fe20000000800 */
[----:B------:R-:W-:Y:S05]  /*0010*/  EXIT ;  /* 0x000000000000794d */ /* 0x000fea0003800000 */
.L_x_0:
[----:B------:R-:W-:-:S00]  /*0020*/  BRA `(.L_x_0) ;  /* 0xfffffffc00fc7947 */ /* 0x000fc0000383ffff */
[----:B------:R-:W-:-:S00]  /*0030*/  NOP ;  /* 0x0000000000007918 */ /* 0x000fc00000000000 */
        /* <DEDUP_REMOVED lines=12> */
.L_x_18:


//--------------------- .text._ZN7cutlass13device_kernelIN5flash19enable_sm80_to_sm89INS1_16FlashAttnFwdSm80INS1_25CollectiveMainloopFwdSm80ILi4ELi1ELb0EN4cute5tupleIJNS5_1CILi128EEENS7_ILi112EEENS7_ILi64EEEEEELi64ENS_6half_tEfNS_4arch4Sm80ELb0ELb0ELb1ELb1ELb0ELb0ELb1ELb0EEENS1_21CollectiveEpilogueFwdINS6_IJS8_SA_S9_EEENS6_IJNS7_ILi1EEESI_SI_EEESC_SE_Li128ELb1ELb1ELb0ELb0EEENS1_19SingleTileSchedulerILb1ELb0ELb1ELi128EEEEEEEEEvNT_6ParamsE --------------------------
	.section	.text._ZN7cutlass13device_kernelIN5flash19enable_sm80_to_sm89INS1_16FlashAttnFwdSm80INS1_25CollectiveMainloopFwdSm80ILi4ELi1ELb0EN4cute5tupleIJNS5_1CILi128EEENS7_ILi112EEENS7_ILi64EEEEEELi64ENS_6half_tEfNS_4arch4Sm80ELb0ELb0ELb1ELb1ELb0ELb0ELb1ELb0EEENS1_21CollectiveEpilogueFwdINS6_IJS8_SA_S9_EEENS6_IJNS7_ILi1EEESI_SI_EEESC_SE_Li128ELb1ELb1ELb0ELb0EEENS1_19SingleTileSchedulerILb1ELb0ELb1ELi128EEEEEEEEEvNT_6ParamsE,"ax",@progbits
	.align	128
.text._ZN7cutlass13device_kernelIN5flash19enable_sm80_to_sm89INS1_16FlashAttnFwdSm80INS1_25CollectiveMainloopFwdSm80ILi4ELi1ELb0EN4cute5tupleIJNS5_1CILi128EEENS7_ILi112EEENS7_ILi64EEEEEELi64ENS_6half_tEfNS_4arch4Sm80ELb0ELb0ELb1ELb1ELb0ELb0ELb1ELb0EEENS1_21CollectiveEpilogueFwdINS6_IJS8_SA_S9_EEENS6_IJNS7_ILi1EEESI_SI_EEESC_SE_Li128ELb1ELb1ELb0ELb0EEENS1_19SingleTileSchedulerILb1ELb0ELb1ELi128EEEEEEEEEvNT_6ParamsE:
        .type           _ZN7cutlass13device_kernelIN5flash19enable_sm80_to_sm89INS1_16FlashAttnFwdSm80INS1_25CollectiveMainloopFwdSm80ILi4ELi1ELb0EN4cute5tupleIJNS5_1CILi128EEENS7_ILi112EEENS7_ILi64EEEEEELi64ENS_6half_tEfNS_4arch4Sm80ELb0ELb0ELb1ELb1ELb0ELb0ELb1ELb0EEENS1_21CollectiveEpilogueFwdINS6_IJS8_SA_S9_EEENS6_IJNS7_ILi1EEESI_SI_EEESC_SE_Li128ELb1ELb1ELb0ELb0EEENS1_19SingleTileSchedulerILb1ELb0ELb1ELi128EEEEEEEEEvNT_6ParamsE,@function
        .size           _ZN7cutlass13device_kernelIN5flash19enable_sm80_to_sm89INS1_16FlashAttnFwdSm80INS1_25CollectiveMainloopFwdSm80ILi4ELi1ELb0EN4cute5tupleIJNS5_1CILi128EEENS7_ILi112EEENS7_ILi64EEEEEELi64ENS_6half_tEfNS_4arch4Sm80ELb0ELb0ELb1ELb1ELb0ELb0ELb1ELb0EEENS1_21CollectiveEpilogueFwdINS6_IJS8_SA_S9_EEENS6_IJNS7_ILi1EEESI_SI_EEESC_SE_Li128ELb1ELb1ELb0ELb0EEENS1_19SingleTileSchedulerILb1ELb0ELb1ELi128EEEEEEEEEvNT_6ParamsE,(.L_x_19 - _ZN7cutlass13device_kernelIN5flash19enable_sm80_to_sm89INS1_16FlashAttnFwdSm80INS1_25CollectiveMainloopFwdSm80ILi4ELi1ELb0EN4cute5tupleIJNS5_1CILi128EEENS7_ILi112EEENS7_ILi64EEEEEELi64ENS_6half_tEfNS_4arch4Sm80ELb0ELb0ELb1ELb1ELb0ELb0ELb1ELb0EEENS1_21CollectiveEpilogueFwdINS6_IJS8_SA_S9_EEENS6_IJNS7_ILi1EEESI_SI_EEESC_SE_Li128ELb1ELb1ELb0ELb0EEENS1_19SingleTileSchedulerILb1ELb0ELb1ELi128EEEEEEEEEvNT_6ParamsE)
        .other          _ZN7cutlass13device_kernelIN5flash19enable_sm80_to_sm89INS1_16FlashAttnFwdSm80INS1_25CollectiveMainloopFwdSm80ILi4ELi1ELb0EN4cute5tupleIJNS5_1CILi128EEENS7_ILi112EEENS7_ILi64EEEEEELi64ENS_6half_tEfNS_4arch4Sm80ELb0ELb0ELb1ELb1ELb0ELb0ELb1ELb0EEENS1_21CollectiveEpilogueFwdINS6_IJS8_SA_S9_EEENS6_IJNS7_ILi1EEESI_SI_EEESC_SE_Li128ELb1ELb1ELb0ELb0EEENS1_19SingleTileSchedulerILb1ELb0ELb1ELi128EEEEEEEEEvNT_6ParamsE,@"STO_CUDA_ENTRY STV_DEFAULT"
_ZN7cutlass13device_kernelIN5flash19enable_sm80_to_sm89INS1_16FlashAttnFwdSm80INS1_25CollectiveMainloopFwdSm80ILi4ELi1ELb0EN4cute5tupleIJNS5_1CILi128EEENS7_ILi112EEENS7_ILi64EEEEEELi64ENS_6half_tEfNS_4arch4Sm80ELb0ELb0ELb1ELb1ELb0ELb0ELb1ELb0EEENS1_21CollectiveEpilogueFwdINS6_IJS8_SA_S9_EEENS6_IJNS7_ILi1EEESI_SI_EEESC_SE_Li128ELb1ELb1ELb0ELb0EEENS1_19SingleTileSchedulerILb1ELb0ELb1ELi128EEEEEEEEEvNT_6ParamsE:
[----:B------:R-:W-:Y:S01]  /*0000*/  LDC R1, c[0x0][0x28] ;  /* 0x00000a00ff017b82 */ /* 0x000fe20000000800 */
[----:B------:R-:W-:Y:S05]  /*0010*/  EXIT ;  /* 0x000000000000794d */ /* 0x000fea0003800000 */
.L_x_1:
        /* <DEDUP_REMOVED lines=14> */
.L_x_19:


//--------------------- .text._ZN7cutlass13device_kernelIN5flash19enable_sm80_to_sm89INS1_16FlashAttnFwdSm80INS1_25CollectiveMainloopFwdSm80ILi4ELi1ELb0EN4cute5tupleIJNS5_1CILi128EEENS7_ILi112EEENS7_ILi64EEEEEELi64ENS_6half_tEfNS_4arch4Sm80ELb0ELb0ELb1ELb1ELb0ELb1ELb1ELb0EEENS1_21CollectiveEpilogueFwdINS6_IJS8_SA_S9_EEENS6_IJNS7_ILi1EEESI_SI_EEESC_SE_Li128ELb1ELb1ELb0ELb0EEENS1_19SingleTileSchedulerILb1ELb0ELb1ELi128EEEEEEEEEvNT_6ParamsE --------------------------
	.section	.text._ZN7cutlass13device_kernelIN5flash19enable_sm80_to_sm89INS1_16FlashAttnFwdSm80INS1_25CollectiveMainloopFwdSm80ILi4ELi1ELb0EN4cute5tupleIJNS5_1CILi128EEENS7_ILi112EEENS7_ILi64EEEEEELi64ENS_6half_tEfNS_4arch4Sm80ELb0ELb0ELb1ELb1ELb0ELb1ELb1ELb0EEENS1_21CollectiveEpilogueFwdINS6_IJS8_SA_S9_EEENS6_IJNS7_ILi1EEESI_SI_EEESC_SE_Li128ELb1ELb1ELb0ELb0EEENS1_19SingleTileSchedulerILb1ELb0ELb1ELi128EEEEEEEEEvNT_6ParamsE,"ax",@progbits
	.align	128
.text._ZN7cutlass13device_kernelIN5flash19enable_sm80_to_sm89INS1_16FlashAttnFwdSm80INS1_25CollectiveMainloopFwdSm80ILi4ELi1ELb0EN4cute5tupleIJNS5_1CILi128EEENS7_ILi112EEENS7_ILi64EEEEEELi64ENS_6half_tEfNS_4arch4Sm80ELb0ELb0ELb1ELb1ELb0ELb1ELb1ELb0EEENS1_21CollectiveEpilogueFwdINS6_IJS8_SA_S9_EEENS6_IJNS7_ILi1EEESI_SI_EEESC_SE_Li128ELb1ELb1ELb0ELb0EEENS1_19SingleTileSchedulerILb1ELb0ELb1ELi128EEEEEEEEEvNT_6ParamsE:
        .type           _ZN7cutlass13device_kernelIN5flash19enable_sm80_to_sm89INS1_16FlashAttnFwdSm80INS1_25CollectiveMainloopFwdSm80ILi4ELi1ELb0EN4cute5tupleIJNS5_1CILi128EEENS7_ILi112EEENS7_ILi64EEEEEELi64ENS_6half_tEfNS_4arch4Sm80ELb0ELb0ELb1ELb1ELb0ELb1ELb1ELb0EEENS1_21CollectiveEpilogueFwdINS6_IJS8_SA_S9_EEENS6_IJNS7_ILi1EEESI_SI_EEESC_SE_Li128ELb1ELb1ELb0ELb0EEENS1_19SingleTileSchedulerILb1ELb0ELb1ELi128EEEEEEEEEvNT_6ParamsE,@function
        .size           _ZN7cutlass13device_kernelIN5flash19enable_sm80_to_sm89INS1_16FlashAttnFwdSm80INS1_25CollectiveMainloopFwdSm80ILi4ELi1ELb0EN4cute5tupleIJNS5_1CILi128EEENS7_ILi112EEENS7_ILi64EEEEEELi64ENS_6half_tEfNS_4arch4Sm80ELb0ELb0ELb1ELb1ELb0ELb1ELb1ELb0EEENS1_21CollectiveEpilogueFwdINS6_IJS8_SA_S9_EEENS6_IJNS7_ILi1EEESI_SI_EEESC_SE_Li128ELb1ELb1ELb0ELb0EEENS1_19SingleTileSchedulerILb1ELb0ELb1ELi128EEEEEEEEEvNT_6ParamsE,(.L_x_20 - _ZN7cutlass13device_kernelIN5flash19enable_sm80_to_sm89INS1_16FlashAttnFwdSm80INS1_25CollectiveMainloopFwdSm80ILi4ELi1ELb0EN4cute5tupleIJNS5_1CILi128EEENS7_ILi112EEENS7_ILi64EEEEEELi64ENS_6half_tEfNS_4arch4Sm80ELb0ELb0ELb1ELb1ELb0ELb1ELb1ELb0EEENS1_21CollectiveEpilogueFwdINS6_IJS8_SA_S9_EEENS6_IJNS7_ILi1EEESI_SI_EEESC_SE_Li128ELb1ELb1ELb0ELb0EEENS1_19SingleTileSchedulerILb1ELb0ELb1ELi128EEEEEEEEEvNT_6ParamsE)
        .other          _ZN7cutlass13device_kernelIN5flash19enable_sm80_to_sm89INS1_16FlashAttnFwdSm80INS1_25CollectiveMainloopFwdSm80ILi4ELi1ELb0EN4cute5tupleIJNS5_1CILi128EEENS7_ILi112EEENS7_ILi64EEEEEELi64ENS_6half_tEfNS_4arch4Sm80ELb0ELb0ELb1ELb1ELb0ELb1ELb1ELb0EEENS1_21CollectiveEpilogueFwdINS6_IJS8_SA_S9_EEENS6_IJNS7_ILi1EEESI_SI_EEESC_SE_Li128ELb1ELb1ELb0ELb0EEENS1_19SingleTileSchedulerILb1ELb0ELb1ELi128EEEEEEEEEvNT_6ParamsE,@"STO_CUDA_ENTRY STV_DEFAULT"
_ZN7cutlass13device_kernelIN5flash19enable_sm80_to_sm89INS1_16FlashAttnFwdSm80INS1_25CollectiveMainloopFwdSm80ILi4ELi1ELb0EN4cute5tupleIJNS5_1CILi128EEENS7_ILi112EEENS7_ILi64EEEEEELi64ENS_6half_tEfNS_4arch4Sm80ELb0ELb0ELb1ELb1ELb0ELb1ELb1ELb0EEENS1_21CollectiveEpilogueFwdINS6_IJS8_SA_S9_EEENS6_IJNS7_ILi1EEESI_SI_EEESC_SE_Li128ELb1ELb1ELb0ELb0EEENS1_19SingleTileSchedulerILb1ELb0ELb1ELi128EEEEEEEEEvNT_6ParamsE:
[----:B------:R-:W-:Y:S01]  /*0000*/  LDC R1, c[0x0][0x28] ;  /* 0x00000a00ff017b82 */ /* 0x000fe20000000800 */
[----:B------:R-:W-:Y:S05]  /*0010*/  EXIT ;  /* 0x000000000000794d */ /* 0x000fea0003800000 */
.L_x_2:
        /* <DEDUP_REMOVED lines=14> */
.L_x_20:


//--------------------- .text._ZN7cutlass13device_kernelIN5flash19enable_sm80_to_sm89INS1_16FlashAttnFwdSm80INS1_25CollectiveMainloopFwdSm80ILi4ELi1ELb0EN4cute5tupleIJNS5_1CILi128EEENS7_ILi96EEENS7_ILi64EEEEEELi64ENS_6half_tEfNS_4arch4Sm80ELb0ELb1ELb1ELb0ELb0ELb0ELb1ELb0EEENS1_21CollectiveEpilogueFwdINS6_IJS8_SA_S9_EEENS6_IJNS7_ILi1EEESI_SI_EEESC_SE_Li128ELb0ELb1ELb0ELb0EEENS1_19SingleTileSchedulerILb0ELb0ELb1ELi128EEEEEEEEEvNT_6ParamsE --------------------------
	.section	.text._ZN7cutlass13device_kernelIN5flash19enable_sm80_to_sm89INS1_16FlashAttnFwdSm80INS1_25CollectiveMainloopFwdSm80ILi4ELi1ELb0EN4cute5tupleIJNS5_1CILi128EEENS7_ILi96EEENS7_ILi64EEEEEELi64ENS_6half_tEfNS_4arch4Sm80ELb0ELb1ELb1ELb0ELb0ELb0ELb1ELb0EEENS1_21CollectiveEpilogueFwdINS6_IJS8_SA_S9_EEENS6_IJNS7_ILi1EEESI_SI_EEESC_SE_Li128ELb0ELb1ELb0ELb0EEENS1_19SingleTileSchedulerILb0ELb0ELb1ELi128EEEEEEEEEvNT_6ParamsE,"ax",@progbits
	.align	128
.text._ZN7cutlass13device_kernelIN5flash19enable_sm80_to_sm89INS1_16FlashAttnFwdSm80INS1_25CollectiveMainloopFwdSm80ILi4ELi1ELb0EN4cute5tupleIJNS5_1CILi128EEENS7_ILi96EEENS7_ILi64EEEEEELi64ENS_6half_tEfNS_4arch4Sm80ELb0ELb1ELb1ELb0ELb0ELb0ELb1ELb0EEENS1_21CollectiveEpilogueFwdINS6_IJS8_SA_S9_EEENS6_IJNS7_ILi1EEESI_SI_EEESC_SE_Li128ELb0ELb1ELb0ELb0EEENS1_19SingleTileSchedulerILb0ELb0ELb1ELi128EEEEEEEEEvNT_6ParamsE:
        .type           _ZN7cutlass13device_kernelIN5flash19enable_sm80_to_sm89INS1_16FlashAttnFwdSm80INS1_25CollectiveMainloopFwdSm80ILi4ELi1ELb0EN4cute5tupleIJNS5_1CILi128EEENS7_ILi96EEENS7_ILi64EEEEEELi64ENS_6half_tEfNS_4arch4Sm80ELb0ELb1ELb1ELb0ELb0ELb0ELb1ELb0EEENS1_21CollectiveEpilogueFwdINS6_IJS8_SA_S9_EEENS6_IJNS7_ILi1EEESI_SI_EEESC_SE_Li128ELb0ELb1ELb0ELb0EEENS1_19SingleTileSchedulerILb0ELb0ELb1ELi128EEEEEEEEEvNT_6ParamsE,@function
        .size           _ZN7cutlass13device_kernelIN5flash19enable_sm80_to_sm89INS1_16FlashAttnFwdSm80INS1_25CollectiveMainloopFwdSm80ILi4ELi1ELb0EN4cute5tupleIJNS5_1CILi128EEENS7_ILi96EEENS7_ILi64EEEEEELi64ENS_6half_tEfNS_4arch4Sm80ELb0ELb1ELb1ELb0ELb0ELb0ELb1ELb0EEENS1_21CollectiveEpilogueFwdINS6_IJS8_SA_S9_EEENS6_IJNS7_ILi1EEESI_SI_EEESC_SE_Li128ELb0ELb1ELb0ELb0EEENS1_19SingleTileSchedulerILb0ELb0ELb1ELi128EEEEEEEEEvNT_6ParamsE,(.L_x_21 - _ZN7cutlass13device_kernelIN5flash19enable_sm80_to_sm89INS1_16FlashAttnFwdSm80INS1_25CollectiveMainloopFwdSm80ILi4ELi1ELb0EN4cute5tupleIJNS5_1CILi128EEENS7_ILi96EEENS7_ILi64EEEEEELi64ENS_6half_tEfNS_4arch4Sm80ELb0ELb1ELb1ELb0ELb0ELb0ELb1ELb0EEENS1_21CollectiveEpilogueFwdINS6_IJS8_SA_S9_EEENS6_IJNS7_ILi1EEESI_SI_EEESC_SE_Li128ELb0ELb1ELb0ELb0EEENS1_19SingleTileSchedulerILb0ELb0ELb1ELi128EEEEEEEEEvNT_6ParamsE)
        .other          _ZN7cutlass13device_kernelIN5flash19enable_sm80_to_sm89INS1_16FlashAttnFwdSm80INS1_25CollectiveMainloopFwdSm80ILi4ELi1ELb0EN4cute5tupleIJNS5_1CILi128EEENS7_ILi96EEENS7_ILi64EEEEEELi64ENS_6half_tEfNS_4arch4Sm80ELb0ELb1ELb1ELb0ELb0ELb0ELb1ELb0EEENS1_21CollectiveEpilogueFwdINS6_IJS8_SA_S9_EEENS6_IJNS7_ILi1EEESI_SI_EEESC_SE_Li128ELb0ELb1ELb0ELb0EEENS1_19SingleTileSchedulerILb0ELb0ELb1ELi128EEEEEEEEEvNT_6ParamsE,@"STO_CUDA_ENTRY STV_DEFAULT"
_ZN7cutlass13device_kernelIN5flash19enable_sm80_to_sm89INS1_16FlashAttnFwdSm80INS1_25CollectiveMainloopFwdSm80ILi4ELi1ELb0EN4cute5tupleIJNS5_1CILi128EEENS7_ILi96EEENS7_ILi64EEEEEELi64ENS_6half_tEfNS_4arch4Sm80ELb0ELb1ELb1ELb0ELb0ELb0ELb1ELb0EEENS1_21CollectiveEpilogueFwdINS6_IJS8_SA_S9_EEENS6_IJNS7_ILi1EEESI_SI_EEESC_SE_Li128ELb0ELb1ELb0ELb0EEENS1_19SingleTileSchedulerILb0ELb0ELb1ELi128EEEEEEEEEvNT_6ParamsE:
[----:B------:R-:W-:Y:S01]  /*0000*/  LDC R1, c[0x0][0x28] ;  /* 0x00000a00ff017b82 */ /* 0x000fe20000000800 */
[----:B------:R-:W-:Y:S05]  /*0010*/  EXIT ;  /* 0x000000000000794d */ /* 0x000fea0003800000 */
.L_x_3:
        /* <DEDUP_REMOVED lines=14> */
.L_x_21:


//--------------------- .text._ZN7cutlass13device_kernelIN5flash19enable_sm80_to_sm89INS1_16FlashAttnFwdSm80INS1_25CollectiveMainloopFwdSm80ILi4ELi1ELb0EN4cute5tupleIJNS5_1CILi128EEENS7_ILi96EEENS7_ILi64EEEEEELi64ENS_6half_tEfNS_4arch4Sm80ELb0ELb1ELb1ELb1ELb0ELb0ELb1ELb0EEENS1_21CollectiveEpilogueFwdINS6_IJS8_SA_S9_EEENS6_IJNS7_ILi1EEESI_SI_EEESC_SE_Li128ELb1ELb1ELb0ELb0EEENS1_19SingleTileSchedulerILb1ELb0ELb1ELi128EEEEEEEEEvNT_6ParamsE --------------------------
	.section	.text._ZN7cutlass13device_kernelIN5flash19enable_sm80_to_sm89INS1_16FlashAttnFwdSm80INS1_25CollectiveMainloopFwdSm80ILi4ELi1ELb0EN4cute5tupleIJNS5_1CILi128EEENS7_ILi96EEENS7_ILi64EEEEEELi64ENS_6half_tEfNS_4arch4Sm80ELb0ELb1ELb1ELb1ELb0ELb0ELb1ELb0EEENS1_21CollectiveEpilogueFwdINS6_IJS8_SA_S9_EEENS6_IJNS7_ILi1EEESI_SI_EEESC_SE_Li128ELb1ELb1ELb0ELb0EEENS1_19SingleTileSchedulerILb1ELb0ELb1ELi128EEEEEEEEEvNT_6ParamsE,"ax",@progbits
	.align	128
.text._ZN7cutlass13device_kernelIN5flash19enable_sm80_to_sm89INS1_16FlashAttnFwdSm80INS1_25CollectiveMainloopFwdSm80ILi4ELi1ELb0EN4cute5tupleIJNS5_1CILi128EEENS7_ILi96EEENS7_ILi64EEEEEELi64ENS_6half_tEfNS_4arch4Sm80ELb0ELb1ELb1ELb1ELb0ELb0ELb1ELb0EEENS1_21CollectiveEpilogueFwdINS6_IJS8_SA_S9_EEENS6_IJNS7_ILi1EEESI_SI_EEESC_SE_Li128ELb1ELb1ELb0ELb0EEENS1_19SingleTileSchedulerILb1ELb0ELb1ELi128EEEEEEEEEvNT_6ParamsE:
        .type           _ZN7cutlass13device_kernelIN5flash19enable_sm80_to_sm89INS1_16FlashAttnFwdSm80INS1_25CollectiveMainloopFwdSm80ILi4ELi1ELb0EN4cute5tupleIJNS5_1CILi128EEENS7_ILi96EEENS7_ILi64EEEEEELi64ENS_6half_tEfNS_4arch4Sm80ELb0ELb1ELb1ELb1ELb0ELb0ELb1ELb0EEENS1_21CollectiveEpilogueFwdINS6_IJS8_SA_S9_EEENS6_IJNS7_ILi1EEESI_SI_EEESC_SE_Li128ELb1ELb1ELb0ELb0EEENS1_19SingleTileSchedulerILb1ELb0ELb1ELi128EEEEEEEEEvNT_6ParamsE,@function
        .size           _ZN7cutlass13device_kernelIN5flash19enable_sm80_to_sm89INS1_16FlashAttnFwdSm80INS1_25CollectiveMainloopFwdSm80ILi4ELi1ELb0EN4cute5tupleIJNS5_1CILi128EEENS7_ILi96EEENS7_ILi64EEEEEELi64ENS_6half_tEfNS_4arch4Sm80ELb0ELb1ELb1ELb1ELb0ELb0ELb1ELb0EEENS1_21CollectiveEpilogueFwdINS6_IJS8_SA_S9_EEENS6_IJNS7_ILi1EEESI_SI_EEESC_SE_Li128ELb1ELb1ELb0ELb0EEENS1_19SingleTileSchedulerILb1ELb0ELb1ELi128EEEEEEEEEvNT_6ParamsE,(.L_x_22 - _ZN7cutlass13device_kernelIN5flash19enable_sm80_to_sm89INS1_16FlashAttnFwdSm80INS1_25CollectiveMainloopFwdSm80ILi4ELi1ELb0EN4cute5tupleIJNS5_1CILi128EEENS7_ILi96EEENS7_ILi64EEEEEELi64ENS_6half_tEfNS_4arch4Sm80ELb0ELb1ELb1ELb1ELb0ELb0ELb1ELb0EEENS1_21CollectiveEpilogueFwdINS6_IJS8_SA_S9_EEENS6_IJNS7_ILi1EEESI_SI_EEESC_SE_Li128ELb1ELb1ELb0ELb0EEENS1_19SingleTileSchedulerILb1ELb0ELb1ELi128EEEEEEEEEvNT_6ParamsE)
        .other          _ZN7cutlass13device_kernelIN5flash19enable_sm80_to_sm89INS1_16FlashAttnFwdSm80INS1_25CollectiveMainloopFwdSm80ILi4ELi1ELb0EN4cute5tupleIJNS5_1CILi128EEENS7_ILi96EEENS7_ILi64EEEEEELi64ENS_6half_tEfNS_4arch4Sm80ELb0ELb1ELb1ELb1ELb0ELb0ELb1ELb0EEENS1_21CollectiveEpilogueFwdINS6_IJS8_SA_S9_EEENS6_IJNS7_ILi1EEESI_SI_EEESC_SE_Li128ELb1ELb1ELb0ELb0EEENS1_19SingleTileSchedulerILb1ELb0ELb1ELi128EEEEEEEEEvNT_6ParamsE,@"STO_CUDA_ENTRY STV_DEFAULT"
_ZN7cutlass13device_kernelIN5flash19enable_sm80_to_sm89INS1_16FlashAttnFwdSm80INS1_25CollectiveMainloopFwdSm80ILi4ELi1ELb0EN4cute5tupleIJNS5_1CILi128EEENS7_ILi96EEENS7_ILi64EEEEEELi64ENS_6half_tEfNS_4arch4Sm80ELb0ELb1ELb1ELb1ELb0ELb0ELb1ELb0EEENS1_21CollectiveEpilogueFwdINS6_IJS8_SA_S9_EEENS6_IJNS7_ILi1EEESI_SI_EEESC_SE_Li128ELb1ELb1ELb0ELb0EEENS1_19SingleTileSchedulerILb1ELb0ELb1ELi128EEEEEEEEEvNT_6ParamsE:
[----:B------:R-:W-:Y:S01]  /*0000*/  LDC R1, c[0x0][0x28] ;  /* 0x00000a00ff017b82 */ /* 0x000fe20000000800 */
[----:B------:R-:W-:Y:S05]  /*0010*/  EXIT ;  /* 0x000000000000794d */ /* 0x000fea0003800000 */
.L_x_4:
        /* <DEDUP_REMOVED lines=14> */
.L_x_22:


//--------------------- .text._ZN7cutlass13device_kernelIN5flash19enable_sm80_to_sm89INS1_16FlashAttnFwdSm80INS1_25CollectiveMainloopFwdSm80ILi4ELi1ELb0EN4cute5tupleIJNS5_1CILi128EEENS7_ILi96EEENS7_ILi64EEEEEELi64ENS_6half_tEfNS_4arch4Sm80ELb0ELb1ELb1ELb1ELb0ELb1ELb1ELb0EEENS1_21CollectiveEpilogueFwdINS6_IJS8_SA_S9_EEENS6_IJNS7_ILi1EEESI_SI_EEESC_SE_Li128ELb1ELb1ELb0ELb0EEENS1_19SingleTileSchedulerILb1ELb0ELb1ELi128EEEEEEEEEvNT_6ParamsE --------------------------
	.section	.text._ZN7cutlass13device_kernelIN5flash19enable_sm80_to_sm89INS1_16FlashAttnFwdSm80INS1_25CollectiveMainloopFwdSm80ILi4ELi1ELb0EN4cute5tupleIJNS5_1CILi128EEENS7_ILi96EEENS7_ILi64EEEEEELi64ENS_6half_tEfNS_4arch4Sm80ELb0ELb1ELb1ELb1ELb0ELb1ELb1ELb0EEENS1_21CollectiveEpilogueFwdINS6_IJS8_SA_S9_EEENS6_IJNS7_ILi1EEESI_SI_EEESC_SE_Li128ELb1ELb1ELb0ELb0EEENS1_19SingleTileSchedulerILb1ELb0ELb1ELi128EEEEEEEEEvNT_6ParamsE,"ax",@progbits
	.align	128
.text._ZN7cutlass13device_kernelIN5flash19enable_sm80_to_sm89INS1_16FlashAttnFwdSm80INS1_25CollectiveMainloopFwdSm80ILi4ELi1ELb0EN4cute5tupleIJNS5_1CILi128EEENS7_ILi96EEENS7_ILi64EEEEEELi64ENS_6half_tEfNS_4arch4Sm80ELb0ELb1ELb1ELb1ELb0ELb1ELb1ELb0EEENS1_21CollectiveEpilogueFwdINS6_IJS8_SA_S9_EEENS6_IJNS7_ILi1EEESI_SI_EEESC_SE_Li128ELb1ELb1ELb0ELb0EEENS1_19SingleTileSchedulerILb1ELb0ELb1ELi128EEEEEEEEEvNT_6ParamsE:
        .type           _ZN7cutlass13device_kernelIN5flash19enable_sm80_to_sm89INS1_16FlashAttnFwdSm80INS1_25CollectiveMainloopFwdSm80ILi4ELi1ELb0EN4cute5tupleIJNS5_1CILi128EEENS7_ILi96EEENS7_ILi64EEEEEELi64ENS_6half_tEfNS_4arch4Sm80ELb0ELb1ELb1ELb1ELb0ELb1ELb1ELb0EEENS1_21CollectiveEpilogueFwdINS6_IJS8_SA_S9_EEENS6_IJNS7_ILi1EEESI_SI_EEESC_SE_Li128ELb1ELb1ELb0ELb0EEENS1_19SingleTileSchedulerILb1ELb0ELb1ELi128EEEEEEEEEvNT_6ParamsE,@function
        .size           _ZN7cutlass13device_kernelIN5flash19enable_sm80_to_sm89INS1_16FlashAttnFwdSm80INS1_25CollectiveMainloopFwdSm80ILi4ELi1ELb0EN4cute5tupleIJNS5_1CILi128EEENS7_ILi96EEENS7_ILi64EEEEEELi64ENS_6half_tEfNS_4arch4Sm80ELb0ELb1ELb1ELb1ELb0ELb1ELb1ELb0EEENS1_21CollectiveEpilogueFwdINS6_IJS8_SA_S9_EEENS6_IJNS7_ILi1EEESI_SI_EEESC_SE_Li128ELb1ELb1ELb0ELb0EEENS1_19SingleTileSchedulerILb1ELb0ELb1ELi128EEEEEEEEEvNT_6ParamsE,(.L_x_23 - _ZN7cutlass13device_kernelIN5flash19enable_sm80_to_sm89INS1_16FlashAttnFwdSm80INS1_25CollectiveMainloopFwdSm80ILi4ELi1ELb0EN4cute5tupleIJNS5_1CILi128EEENS7_ILi96EEENS7_ILi64EEEEEELi64ENS_6half_tEfNS_4arch4Sm80ELb0ELb1ELb1ELb1ELb0ELb1ELb1ELb0EEENS1_21CollectiveEpilogueFwdINS6_IJS8_SA_S9_EEENS6_IJNS7_ILi1EEESI_SI_EEESC_SE_Li128ELb1ELb1ELb0ELb0EEENS1_19SingleTileSchedulerILb1ELb0ELb1ELi128EEEEEEEEEvNT_6ParamsE)
        .other          _ZN7cutlass13device_kernelIN5flash19enable_sm80_to_sm89INS1_16FlashAttnFwdSm80INS1_25CollectiveMainloopFwdSm80ILi4ELi1ELb0EN4cute5tupleIJNS5_1CILi128EEENS7_ILi96EEENS7_ILi64EEEEEELi64ENS_6half_tEfNS_4arch4Sm80ELb0ELb1ELb1ELb1ELb0ELb1ELb1ELb0EEENS1_21CollectiveEpilogueFwdINS6_IJS8_SA_S9_EEENS6_IJNS7_ILi1EEESI_SI_EEESC_SE_Li128ELb1ELb1ELb0ELb0EEENS1_19SingleTileSchedulerILb1ELb0ELb1ELi128EEEEEEEEEvNT_6ParamsE,@"STO_CUDA_ENTRY STV_DEFAULT"
_ZN7cutlass13device_kernelIN5flash19enable_sm80_to_sm89INS1_16FlashAttnFwdSm80INS1_25CollectiveMainloopFwdSm80ILi4ELi1ELb0EN4cute5tupleIJNS5_1CILi128EEENS7_ILi96EEENS7_ILi64EEEEEELi64ENS_6half_tEfNS_4arch4Sm80ELb0ELb1ELb1ELb1ELb0ELb1ELb1ELb0EEENS1_21CollectiveEpilogueFwdINS6_IJS8_SA_S9_EEENS6_IJNS7_ILi1EEESI_SI_EEESC_SE_Li128ELb1ELb1ELb0ELb0EEENS1_19SingleTileSchedulerILb1ELb0ELb1ELi128EEEEEEEEEvNT_6ParamsE:
[----:B------:R-:W-:Y:S01]  /*0000*/  LDC R1, c[0x0][0x28] ;  /* 0x00000a00ff017b82 */ /* 0x000fe20000000800 */
[----:B------:R-:W-:Y:S05]  /*0010*/  EXIT ;  /* 0x000000000000794d */ /* 0x000fea0003800000 */
.L_x_5:
        /* <DEDUP_REMOVED lines=14> */
.L_x_23:


//--------------------- .text._ZN7cutlass13device_kernelIN5flash19enable_sm80_to_sm89INS1_16FlashAttnFwdSm80INS1_25CollectiveMainloopFwdSm80ILi4ELi1ELb0EN4cute5tupleIJNS5_1CILi128EEENS7_ILi112EEENS7_ILi64EEEEEELi64ENS_6half_tEfNS_4arch4Sm80ELb1ELb0ELb1ELb0ELb0ELb0ELb1ELb0EEENS1_21CollectiveEpilogueFwdINS6_IJS8_SA_S9_EEENS6_IJNS7_ILi1EEESI_SI_EEESC_SE_Li128ELb0ELb1ELb0ELb0EEENS1_30DynamicPersistentTileSchedulerILi128ELi128ELb0ELb1ELb0EEEEEEEEEvNT_6ParamsE --------------------------
	.section	.text._ZN7cutlass13device_kernelIN5flash19enable_sm80_to_sm89INS1_16FlashAttnFwdSm80INS1_25CollectiveMainloopFwdSm80ILi4ELi1ELb0EN4cute5tupleIJNS5_1CILi128EEENS7_ILi112EEENS7_ILi64EEEEEELi64ENS_6half_tEfNS_4arch4Sm80ELb1ELb0ELb1ELb0ELb0ELb0ELb1ELb0EEENS1_21CollectiveEpilogueFwdINS6_IJS8_SA_S9_EEENS6_IJNS7_ILi1EEESI_SI_EEESC_SE_Li128ELb0ELb1ELb0ELb0EEENS1_30DynamicPersistentTileSchedulerILi128ELi128ELb0ELb1ELb0EEEEEEEEEvNT_6ParamsE,"ax",@progbits
	.align	128
.text._ZN7cutlass13device_kernelIN5flash19enable_sm80_to_sm89INS1_16FlashAttnFwdSm80INS1_25CollectiveMainloopFwdSm80ILi4ELi1ELb0EN4cute5tupleIJNS5_1CILi128EEENS7_ILi112EEENS7_ILi64EEEEEELi64ENS_6half_tEfNS_4arch4Sm80ELb1ELb0ELb1ELb0ELb0ELb0ELb1ELb0EEENS1_21CollectiveEpilogueFwdINS6_IJS8_SA_S9_EEENS6_IJNS7_ILi1EEESI_SI_EEESC_SE_Li128ELb0ELb1ELb0ELb0EEENS1_30DynamicPersistentTileSchedulerILi128ELi128ELb0ELb1ELb0EEEEEEEEEvNT_6ParamsE:
        .type           _ZN7cutlass13device_kernelIN5flash19enable_sm80_to_sm89INS1_16FlashAttnFwdSm80INS1_25CollectiveMainloopFwdSm80ILi4ELi1ELb0EN4cute5tupleIJNS5_1CILi128EEENS7_ILi112EEENS7_ILi64EEEEEELi64ENS_6half_tEfNS_4arch4Sm80ELb1ELb0ELb1ELb0ELb0ELb0ELb1ELb0EEENS1_21CollectiveEpilogueFwdINS6_IJS8_SA_S9_EEENS6_IJNS7_ILi1EEESI_SI_EEESC_SE_Li128ELb0ELb1ELb0ELb0EEENS1_30DynamicPersistentTileSchedulerILi128ELi128ELb0ELb1ELb0EEEEEEEEEvNT_6ParamsE,@function
        .size           _ZN7cutlass13device_kernelIN5flash19enable_sm80_to_sm89INS1_16FlashAttnFwdSm80INS1_25CollectiveMainloopFwdSm80ILi4ELi1ELb0EN4cute5tupleIJNS5_1CILi128EEENS7_ILi112EEENS7_ILi64EEEEEELi64ENS_6half_tEfNS_4arch4Sm80ELb1ELb0ELb1ELb0ELb0ELb0ELb1ELb0EEENS1_21CollectiveEpilogueFwdINS6_IJS8_SA_S9_EEENS6_IJNS7_ILi1EEESI_SI_EEESC_SE_Li128ELb0ELb1ELb0ELb0EEENS1_30DynamicPersistentTileSchedulerILi128ELi128ELb0ELb1ELb0EEEEEEEEEvNT_6ParamsE,(.L_x_24 - _ZN7cutlass13device_kernelIN5flash19enable_sm80_to_sm89INS1_16FlashAttnFwdSm80INS1_25CollectiveMainloopFwdSm80ILi4ELi1ELb0EN4cute5tupleIJNS5_1CILi128EEENS7_ILi112EEENS7_ILi64EEEEEELi64ENS_6half_tEfNS_4arch4Sm80ELb1ELb0ELb1ELb0ELb0ELb0ELb1ELb0EEENS1_21CollectiveEpilogueFwdINS6_IJS8_SA_S9_EEENS6_IJNS7_ILi1EEESI_SI_EEESC_SE_Li128ELb0ELb1ELb0ELb0EEENS1_30DynamicPersistentTileSchedulerILi128ELi128ELb0ELb1ELb0EEEEEEEEEvNT_6ParamsE)
        .other          _ZN7cutlass13device_kernelIN5flash19enable_sm80_to_sm89INS1_16FlashAttnFwdSm80INS1_25CollectiveMainloopFwdSm80ILi4ELi1ELb0EN4cute5tupleIJNS5_1CILi128EEENS7_ILi112EEENS7_ILi64EEEEEELi64ENS_6half_tEfNS_4arch4Sm80ELb1ELb0ELb1ELb0ELb0ELb0ELb1ELb0EEENS1_21CollectiveEpilogueFwdINS6_IJS8_SA_S9_EEENS6_IJNS7_ILi1EEESI_SI_EEESC_SE_Li128ELb0ELb1ELb0ELb0EEENS1_30DynamicPersistentTileSchedulerILi128ELi128ELb0ELb1ELb0EEEEEEEEEvNT_6ParamsE,@"STO_CUDA_ENTRY STV_DEFAULT"
_ZN7cutlass13device_kernelIN5flash19enable_sm80_to_sm89INS1_16FlashAttnFwdSm80INS1_25CollectiveMainloopFwdSm80ILi4ELi1ELb0EN4cute5tupleIJNS5_1CILi128EEENS7_ILi112EEENS7_ILi64EEEEEELi64ENS_6half_tEfNS_4arch4Sm80ELb1ELb0ELb1ELb0ELb0ELb0ELb1ELb0EEENS1_21CollectiveEpilogueFwdINS6_IJS8_SA_S9_EEENS6_IJNS7_ILi1EEESI_SI_EEESC_SE_Li128ELb0ELb1ELb0ELb0EEENS1_30DynamicPersistentTileSchedulerILi128ELi128ELb0ELb1ELb0EEEEEEEEEvNT_6ParamsE:
[----:B------:R-:W-:Y:S01]  /*0000*/  LDC R1, c[0x0][0x28] ;  /* 0x00000a00ff017b82 */ /* 0x000fe20000000800 */
[----:B------:R-:W-:Y:S05]  /*0010*/  EXIT ;  /* 0x000000000000794d */ /* 0x000fea0003800000 */
.L_x_6:
        /* <DEDUP_REMOVED lines=14> */
.L_x_24:


//--------------------- .text._ZN7cutlass13device_kernelIN5flash19enable_sm80_to_sm89INS1_16FlashAttnFwdSm80INS1_25CollectiveMainloopFwdSm80ILi4ELi1ELb0EN4cute5tupleIJNS5_1CILi128EEENS7_ILi112EEENS7_ILi64EEEEEELi64ENS_6half_tEfNS_4arch4Sm80ELb1ELb0ELb1ELb1ELb0ELb0ELb1ELb0EEENS1_21CollectiveEpilogueFwdINS6_IJS8_SA_S9_EEENS6_IJNS7_ILi1EEESI_SI_EEESC_SE_Li128ELb1ELb1ELb0ELb0EEENS1_19SingleTileSchedulerILb1ELb0ELb1ELi128EEEEEEEEEvNT_6ParamsE --------------------------
	.section	.text._ZN7cutlass13device_kernelIN5flash19enable_sm80_to_sm89INS1_16FlashAttnFwdSm80INS1_25CollectiveMainloopFwdSm80ILi4ELi1ELb0EN4cute5tupleIJNS5_1CILi128EEENS7_ILi112EEENS7_ILi64EEEEEELi64ENS_6half_tEfNS_4arch4Sm80ELb1ELb0ELb1ELb1ELb0ELb0ELb1ELb0EEENS1_21CollectiveEpilogueFwdINS6_IJS8_SA_S9_EEENS6_IJNS7_ILi1EEESI_SI_EEESC_SE_Li128ELb1ELb1ELb0ELb0EEENS1_19SingleTileSchedulerILb1ELb0ELb1ELi128EEEEEEEEEvNT_6ParamsE,"ax",@progbits
	.align	128
.text._ZN7cutlass13device_kernelIN5flash19enable_sm80_to_sm89INS1_16FlashAttnFwdSm80INS1_25CollectiveMainloopFwdSm80ILi4ELi1ELb0EN4cute5tupleIJNS5_1CILi128EEENS7_ILi112EEENS7_ILi64EEEEEELi64ENS_6half_tEfNS_4arch4Sm80ELb1ELb0ELb1ELb1ELb0ELb0ELb1ELb0EEENS1_21CollectiveEpilogueFwdINS6_IJS8_SA_S9_EEENS6_IJNS7_ILi1EEESI_SI_EEESC_SE_Li128ELb1ELb1ELb0ELb0EEENS1_19SingleTileSchedulerILb1ELb0ELb1ELi128EEEEEEEEEvNT_6ParamsE:
        .type           _ZN7cutlass13device_kernelIN5flash19enable_sm80_to_sm89INS1_16FlashAttnFwdSm80INS1_25CollectiveMainloopFwdSm80ILi4ELi1ELb0EN4cute5tupleIJNS5_1CILi128EEENS7_ILi112EEENS7_ILi64EEEEEELi64ENS_6half_tEfNS_4arch4Sm80ELb1ELb0ELb1ELb1ELb0ELb0ELb1ELb0EEENS1_21CollectiveEpilogueFwdINS6_IJS8_SA_S9_EEENS6_IJNS7_ILi1EEESI_SI_EEESC_SE_Li128ELb1ELb1ELb0ELb0EEENS1_19SingleTileSchedulerILb1ELb0ELb1ELi128EEEEEEEEEvNT_6ParamsE,@function
        .size           _ZN7cutlass13device_kernelIN5flash19enable_sm80_to_sm89INS1_16FlashAttnFwdSm80INS1_25CollectiveMainloopFwdSm80ILi4ELi1ELb0EN4cute5tupleIJNS5_1CILi128EEENS7_ILi112EEENS7_ILi64EEEEEELi64ENS_6half_tEfNS_4arch4Sm80ELb1ELb0ELb1ELb1ELb0ELb0ELb1ELb0EEENS1_21CollectiveEpilogueFwdINS6_IJS8_SA_S9_EEENS6_IJNS7_ILi1EEESI_SI_EEESC_SE_Li128ELb1ELb1ELb0ELb0EEENS1_19SingleTileSchedulerILb1ELb0ELb1ELi128EEEEEEEEEvNT_6ParamsE,(.L_x_25 - _ZN7cutlass13device_kernelIN5flash19enable_sm80_to_sm89INS1_16FlashAttnFwdSm80INS1_25CollectiveMainloopFwdSm80ILi4ELi1ELb0EN4cute5tupleIJNS5_1CILi128EEENS7_ILi112EEENS7_ILi64EEEEEELi64ENS_6half_tEfNS_4arch4Sm80ELb1ELb0ELb1ELb1ELb0ELb0ELb1ELb0EEENS1_21CollectiveEpilogueFwdINS6_IJS8_SA_S9_EEENS6_IJNS7_ILi1EEESI_SI_EEESC_SE_Li128ELb1ELb1ELb0ELb0EEENS1_19SingleTileSchedulerILb1ELb0ELb1ELi128EEEEEEEEEvNT_6ParamsE)
        .other          _ZN7cutlass13device_kernelIN5flash19enable_sm80_to_sm89INS1_16FlashAttnFwdSm80INS1_25CollectiveMainloopFwdSm80ILi4ELi1ELb0EN4cute5tupleIJNS5_1CILi128EEENS7_ILi112EEENS7_ILi64EEEEEELi64ENS_6half_tEfNS_4arch4Sm80ELb1ELb0ELb1ELb1ELb0ELb0ELb1ELb0EEENS1_21CollectiveEpilogueFwdINS6_IJS8_SA_S9_EEENS6_IJNS7_ILi1EEESI_SI_EEESC_SE_Li128ELb1ELb1ELb0ELb0EEENS1_19SingleTileSchedulerILb1ELb0ELb1ELi128EEEEEEEEEvNT_6ParamsE,@"STO_CUDA_ENTRY STV_DEFAULT"
_ZN7cutlass13device_kernelIN5flash19enable_sm80_to_sm89INS1_16FlashAttnFwdSm80INS1_25CollectiveMainloopFwdSm80ILi4ELi1ELb0EN4cute5tupleIJNS5_1CILi128EEENS7_ILi112EEENS7_ILi64EEEEEELi64ENS_6half_tEfNS_4arch4Sm80ELb1ELb0ELb1ELb1ELb0ELb0ELb1ELb0EEENS1_21CollectiveEpilogueFwdINS6_IJS8_SA_S9_EEENS6_IJNS7_ILi1EEESI_SI_EEESC_SE_Li128ELb1ELb1ELb0ELb0EEENS1_19SingleTileSchedulerILb1ELb0ELb1ELi128EEEEEEEEEvNT_6ParamsE:
[----:B------:R-:W-:Y:S01]  /*0000*/  LDC R1, c[0x0][0x28] ;  /* 0x00000a00ff017b82 */ /* 0x000fe20000000800 */
[----:B------:R-:W-:Y:S05]  /*0010*/  EXIT ;  /* 0x000000000000794d */ /* 0x000fea0003800000 */
.L_x_7:
        /* <DEDUP_REMOVED lines=14> */
.L_x_25:


//--------------------- .text._ZN7cutlass13device_kernelIN5flash19enable_sm80_to_sm89INS1_16FlashAttnFwdSm80INS1_25CollectiveMainloopFwdSm80ILi4ELi1ELb0EN4cute5tupleIJNS5_1CILi128EEENS7_ILi112EEENS7_ILi64EEEEEELi64ENS_6half_tEfNS_4arch4Sm80ELb1ELb0ELb1ELb1ELb0ELb1ELb1ELb0EEENS1_21CollectiveEpilogueFwdINS6_IJS8_SA_S9_EEENS6_IJNS7_ILi1EEESI_SI_EEESC_SE_Li128ELb1ELb1ELb0ELb0EEENS1_19SingleTileSchedulerILb1ELb0ELb1ELi128EEEEEEEEEvNT_6ParamsE --------------------------
	.section	.text._ZN7cutlass13device_kernelIN5flash19enable_sm80_to_sm89INS1_16FlashAttnFwdSm80INS1_25CollectiveMainloopFwdSm80ILi4ELi1ELb0EN4cute5tupleIJNS5_1CILi128EEENS7_ILi112EEENS7_ILi64EEEEEELi64ENS_6half_tEfNS_4arch4Sm80ELb1ELb0ELb1ELb1ELb0ELb1ELb1ELb0EEENS1_21CollectiveEpilogueFwdINS6_IJS8_SA_S9_EEENS6_IJNS7_ILi1EEESI_SI_EEESC_SE_Li128ELb1ELb1ELb0ELb0EEENS1_19SingleTileSchedulerILb1ELb0ELb1ELi128EEEEEEEEEvNT_6ParamsE,"ax",@progbits
	.align	128
.text._ZN7cutlass13device_kernelIN5flash19enable_sm80_to_sm89INS1_16FlashAttnFwdSm80INS1_25CollectiveMainloopFwdSm80ILi4ELi1ELb0EN4cute5tupleIJNS5_1CILi128EEENS7_ILi112EEENS7_ILi64EEEEEELi64ENS_6half_tEfNS_4arch4Sm80ELb1ELb0ELb1ELb1ELb0ELb1ELb1ELb0EEENS1_21CollectiveEpilogueFwdINS6_IJS8_SA_S9_EEENS6_IJNS7_ILi1EEESI_SI_EEESC_SE_Li128ELb1ELb1ELb0ELb0EEENS1_19SingleTileSchedulerILb1ELb0ELb1ELi128EEEEEEEEEvNT_6ParamsE:
        .type           _ZN7cutlass13device_kernelIN5flash19enable_sm80_to_sm89INS1_16FlashAttnFwdSm80INS1_25CollectiveMainloopFwdSm80ILi4ELi1ELb0EN4cute5tupleIJNS5_1CILi128EEENS7_ILi112EEENS7_ILi64EEEEEELi64ENS_6half_tEfNS_4arch4Sm80ELb1ELb0ELb1ELb1ELb0ELb1ELb1ELb0EEENS1_21CollectiveEpilogueFwdINS6_IJS8_SA_S9_EEENS6_IJNS7_ILi1EEESI_SI_EEESC_SE_Li128ELb1ELb1ELb0ELb0EEENS1_19SingleTileSchedulerILb1ELb0ELb1ELi128EEEEEEEEEvNT_6ParamsE,@function
        .size           _ZN7cutlass13device_kernelIN5flash19enable_sm80_to_sm89INS1_16FlashAttnFwdSm80INS1_25CollectiveMainloopFwdSm80ILi4ELi1ELb0EN4cute5tupleIJNS5_1CILi128EEENS7_ILi112EEENS7_ILi64EEEEEELi64ENS_6half_tEfNS_4arch4Sm80ELb1ELb0ELb1ELb1ELb0ELb1ELb1ELb0EEENS1_21CollectiveEpilogueFwdINS6_IJS8_SA_S9_EEENS6_IJNS7_ILi1EEESI_SI_EEESC_SE_Li128ELb1ELb1ELb0ELb0EEENS1_19SingleTileSchedulerILb1ELb0ELb1ELi128EEEEEEEEEvNT_6ParamsE,(.L_x_26 - _ZN7cutlass13device_kernelIN5flash19enable_sm80_to_sm89INS1_16FlashAttnFwdSm80INS1_25CollectiveMainloopFwdSm80ILi4ELi1ELb0EN4cute5tupleIJNS5_1CILi128EEENS7_ILi112EEENS7_ILi64EEEEEELi64ENS_6half_tEfNS_4arch4Sm80ELb1ELb0ELb1ELb1ELb0ELb1ELb1ELb0EEENS1_21CollectiveEpilogueFwdINS6_IJS8_SA_S9_EEENS6_IJNS7_ILi1EEESI_SI_EEESC_SE_Li128ELb1ELb1ELb0ELb0EEENS1_19SingleTileSchedulerILb1ELb0ELb1ELi128EEEEEEEEEvNT_6ParamsE)
        .other          _ZN7cutlass13device_kernelIN5flash19enable_sm80_to_sm89INS1_16FlashAttnFwdSm80INS1_25CollectiveMainloopFwdSm80ILi4ELi1ELb0EN4cute5tupleIJNS5_1CILi128EEENS7_ILi112EEENS7_ILi64EEEEEELi64ENS_6half_tEfNS_4arch4Sm80ELb1ELb0ELb1ELb1ELb0ELb1ELb1ELb0EEENS1_21CollectiveEpilogueFwdINS6_IJS8_SA_S9_EEENS6_IJNS7_ILi1EEESI_SI_EEESC_SE_Li128ELb1ELb1ELb0ELb0EEENS1_19SingleTileSchedulerILb1ELb0ELb1ELi128EEEEEEEEEvNT_6ParamsE,@"STO_CUDA_ENTRY STV_DEFAULT"
_ZN7cutlass13device_kernelIN5flash19enable_sm80_to_sm89INS1_16FlashAttnFwdSm80INS1_25CollectiveMainloopFwdSm80ILi4ELi1ELb0EN4cute5tupleIJNS5_1CILi128EEENS7_ILi112EEENS7_ILi64EEEEEELi64ENS_6half_tEfNS_4arch4Sm80ELb1ELb0ELb1ELb1ELb0ELb1ELb1ELb0EEENS1_21CollectiveEpilogueFwdINS6_IJS8_SA_S9_EEENS6_IJNS7_ILi1EEESI_SI_EEESC_SE_Li128ELb1ELb1ELb0ELb0EEENS1_19SingleTileSchedulerILb1ELb0ELb1ELi128EEEEEEEEEvNT_6ParamsE:
[----:B------:R-:W-:Y:S01]  /*0000*/  LDC R1, c[0x0][0x28] ;  /* 0x00000a00ff017b82 */ /* 0x000fe20000000800 */
[----:B------:R-:W-:Y:S05]  /*0010*/  EXIT ;  /* 0x000000000000794d */ /* 0x000fea0003800000 */
.L_x_8:
        /* <DEDUP_REMOVED lines=14> */
.L_x_26:


//--------------------- .text._ZN7cutlass13device_kernelIN5flash19enable_sm80_to_sm89INS1_16FlashAttnFwdSm80INS1_25CollectiveMainloopFwdSm80ILi4ELi1ELb0EN4cute5tupleIJNS5_1CILi128EEENS7_ILi112EEENS7_ILi64EEEEEELi64ENS_6half_tEfNS_4arch4Sm80ELb0ELb0ELb0ELb0ELb0ELb0ELb1ELb0EEENS1_21CollectiveEpilogueFwdINS6_IJS8_SA_S9_EEENS6_IJNS7_ILi1EEESI_SI_EEESC_SE_Li128ELb0ELb1ELb0ELb0EEENS1_19SingleTileSchedulerILb0ELb0ELb1ELi128EEEEEEEEEvNT_6ParamsE --------------------------
	.section	.text._ZN7cutlass13device_kernelIN5flash19enable_sm80_to_sm89INS1_16FlashAttnFwdSm80INS1_25CollectiveMainloopFwdSm80ILi4ELi1ELb0EN4cute5tupleIJNS5_1CILi128EEENS7_ILi112EEENS7_ILi64EEEEEELi64ENS_6half_tEfNS_4arch4Sm80ELb0ELb0ELb0ELb0ELb0ELb0ELb1ELb0EEENS1_21CollectiveEpilogueFwdINS6_IJS8_SA_S9_EEENS6_IJNS7_ILi1EEESI_SI_EEESC_SE_Li128ELb0ELb1ELb0ELb0EEENS1_19SingleTileSchedulerILb0ELb0ELb1ELi128EEEEEEEEEvNT_6ParamsE,"ax",@progbits
	.align	128
.text._ZN7cutlass13device_kernelIN5flash19enable_sm80_to_sm89INS1_16FlashAttnFwdSm80INS1_25CollectiveMainloopFwdSm80ILi4ELi1ELb0EN4cute5tupleIJNS5_1CILi128EEENS7_ILi112EEENS7_ILi64EEEEEELi64ENS_6half_tEfNS_4arch4Sm80ELb0ELb0ELb0ELb0ELb0ELb0ELb1ELb0EEENS1_21CollectiveEpilogueFwdINS6_IJS8_SA_S9_EEENS6_IJNS7_ILi1EEESI_SI_EEESC_SE_Li128ELb0ELb1ELb0ELb0EEENS1_19SingleTileSchedulerILb0ELb0ELb1ELi128EEEEEEEEEvNT_6ParamsE:
        .type           _ZN7cutlass13device_kernelIN5flash19enable_sm80_to_sm89INS1_16FlashAttnFwdSm80INS1_25CollectiveMainloopFwdSm80ILi4ELi1ELb0EN4cute5tupleIJNS5_1CILi128EEENS7_ILi112EEENS7_ILi64EEEEEELi64ENS_6half_tEfNS_4arch4Sm80ELb0ELb0ELb0ELb0ELb0ELb0ELb1ELb0EEENS1_21CollectiveEpilogueFwdINS6_IJS8_SA_S9_EEENS6_IJNS7_ILi1EEESI_SI_EEESC_SE_Li128ELb0ELb1ELb0ELb0EEENS1_19SingleTileSchedulerILb0ELb0ELb1ELi128EEEEEEEEEvNT_6ParamsE,@function
        .size           _ZN7cutlass13device_kernelIN5flash19enable_sm80_to_sm89INS1_16FlashAttnFwdSm80INS1_25CollectiveMainloopFwdSm80ILi4ELi1ELb0EN4cute5tupleIJNS5_1CILi128EEENS7_ILi112EEENS7_ILi64EEEEEELi64ENS_6half_tEfNS_4arch4Sm80ELb0ELb0ELb0ELb0ELb0ELb0ELb1ELb0EEENS1_21CollectiveEpilogueFwdINS6_IJS8_SA_S9_EEENS6_IJNS7_ILi1EEESI_SI_EEESC_SE_Li128ELb0ELb1ELb0ELb0EEENS1_19SingleTileSchedulerILb0ELb0ELb1ELi128EEEEEEEEEvNT_6ParamsE,(.L_x_27 - _ZN7cutlass13device_kernelIN5flash19enable_sm80_to_sm89INS1_16FlashAttnFwdSm80INS1_25CollectiveMainloopFwdSm80ILi4ELi1ELb0EN4cute5tupleIJNS5_1CILi128EEENS7_ILi112EEENS7_ILi64EEEEEELi64ENS_6half_tEfNS_4arch4Sm80ELb0ELb0ELb0ELb0ELb0ELb0ELb1ELb0EEENS1_21CollectiveEpilogueFwdINS6_IJS8_SA_S9_EEENS6_IJNS7_ILi1EEESI_SI_EEESC_SE_Li128ELb0ELb1ELb0ELb0EEENS1_19SingleTileSchedulerILb0ELb0ELb1ELi128EEEEEEEEEvNT_6ParamsE)
        .other          _ZN7cutlass13device_kernelIN5flash19enable_sm80_to_sm89INS1_16FlashAttnFwdSm80INS1_25CollectiveMainloopFwdSm80ILi4ELi1ELb0EN4cute5tupleIJNS5_1CILi128EEENS7_ILi112EEENS7_ILi64EEEEEELi64ENS_6half_tEfNS_4arch4Sm80ELb0ELb0ELb0ELb0ELb0ELb0ELb1ELb0EEENS1_21CollectiveEpilogueFwdINS6_IJS8_SA_S9_EEENS6_IJNS7_ILi1EEESI_SI_EEESC_SE_Li128ELb0ELb1ELb0ELb0EEENS1_19SingleTileSchedulerILb0ELb0ELb1ELi128EEEEEEEEEvNT_6ParamsE,@"STO_CUDA_ENTRY STV_DEFAULT"
_ZN7cutlass13device_kernelIN5flash19enable_sm80_to_sm89INS1_16FlashAttnFwdSm80INS1_25CollectiveMainloopFwdSm80ILi4ELi1ELb0EN4cute5tupleIJNS5_1CILi128EEENS7_ILi112EEENS7_ILi64EEEEEELi64ENS_6half_tEfNS_4arch4Sm80ELb0ELb0ELb0ELb0ELb0ELb0ELb1ELb0EEENS1_21CollectiveEpilogueFwdINS6_IJS8_SA_S9_EEENS6_IJNS7_ILi1EEESI_SI_EEESC_SE_Li128ELb0ELb1ELb0ELb0EEENS1_19SingleTileSchedulerILb0ELb0ELb1ELi128EEEEEEEEEvNT_6ParamsE:
[----:B------:R-:W-:Y:S01]  /*0000*/  LDC R1, c[0x0][0x28] ;  /* 0x00000a00ff017b82 */ /* 0x000fe20000000800 */
[----:B------:R-:W-:Y:S05]  /*0010*/  EXIT ;  /* 0x000000000000794d */ /* 0x000fea0003800000 */
.L_x_9:
        /* <DEDUP_REMOVED lines=14> */
.L_x_27:


//--------------------- .text._ZN7cutlass13device_kernelIN5flash19enable_sm80_to_sm89INS1_16FlashAttnFwdSm80INS1_25CollectiveMainloopFwdSm80ILi4ELi1ELb0EN4cute5tupleIJNS5_1CILi128EEENS7_ILi112EEENS7_ILi64EEEEEELi64ENS_6half_tEfNS_4arch4Sm80ELb0ELb0ELb0ELb1ELb0ELb0ELb1ELb0EEENS1_21CollectiveEpilogueFwdINS6_IJS8_SA_S9_EEENS6_IJNS7_ILi1EEESI_SI_EEESC_SE_Li128ELb1ELb1ELb0ELb0EEENS1_19SingleTileSchedulerILb1ELb0ELb1ELi128EEEEEEEEEvNT_6ParamsE --------------------------
	.section	.text._ZN7cutlass13device_kernelIN5flash19enable_sm80_to_sm89INS1_16FlashAttnFwdSm80INS1_25CollectiveMainloopFwdSm80ILi4ELi1ELb0EN4cute5tupleIJNS5_1CILi128EEENS7_ILi112EEENS7_ILi64EEEEEELi64ENS_6half_tEfNS_4arch4Sm80ELb0ELb0ELb0ELb1ELb0ELb0ELb1ELb0EEENS1_21CollectiveEpilogueFwdINS6_IJS8_SA_S9_EEENS6_IJNS7_ILi1EEESI_SI_EEESC_SE_Li128ELb1ELb1ELb0ELb0EEENS1_19SingleTileSchedulerILb1ELb0ELb1ELi128EEEEEEEEEvNT_6ParamsE,"ax",@progbits
	.align	128
.text._ZN7cutlass13device_kernelIN5flash19enable_sm80_to_sm89INS1_16FlashAttnFwdSm80INS1_25CollectiveMainloopFwdSm80ILi4ELi1ELb0EN4cute5tupleIJNS5_1CILi128EEENS7_ILi112EEENS7_ILi64EEEEEELi64ENS_6half_tEfNS_4arch4Sm80ELb0ELb0ELb0ELb1ELb0ELb0ELb1ELb0EEENS1_21CollectiveEpilogueFwdINS6_IJS8_SA_S9_EEENS6_IJNS7_ILi1EEESI_SI_EEESC_SE_Li128ELb1ELb1ELb0ELb0EEENS1_19SingleTileSchedulerILb1ELb0ELb1ELi128EEEEEEEEEvNT_6ParamsE:
        .type           _ZN7cutlass13device_kernelIN5flash19enable_sm80_to_sm89INS1_16FlashAttnFwdSm80INS1_25CollectiveMainloopFwdSm80ILi4ELi1ELb0EN4cute5tupleIJNS5_1CILi128EEENS7_ILi112EEENS7_ILi64EEEEEELi64ENS_6half_tEfNS_4arch4Sm80ELb0ELb0ELb0ELb1ELb0ELb0ELb1ELb0EEENS1_21CollectiveEpilogueFwdINS6_IJS8_SA_S9_EEENS6_IJNS7_ILi1EEESI_SI_EEESC_SE_Li128ELb1ELb1ELb0ELb0EEENS1_19SingleTileSchedulerILb1ELb0ELb1ELi128EEEEEEEEEvNT_6ParamsE,@function
        .size           _ZN7cutlass13device_kernelIN5flash19enable_sm80_to_sm89INS1_16FlashAttnFwdSm80INS1_25CollectiveMainloopFwdSm80ILi4ELi1ELb0EN4cute5tupleIJNS5_1CILi128EEENS7_ILi112EEENS7_ILi64EEEEEELi64ENS_6half_tEfNS_4arch4Sm80ELb0ELb0ELb0ELb1ELb0ELb0ELb1ELb0EEENS1_21CollectiveEpilogueFwdINS6_IJS8_SA_S9_EEENS6_IJNS7_ILi1EEESI_SI_EEESC_SE_Li128ELb1ELb1ELb0ELb0EEENS1_19SingleTileSchedulerILb1ELb0ELb1ELi128EEEEEEEEEvNT_6ParamsE,(.L_x_28 - _ZN7cutlass13device_kernelIN5flash19enable_sm80_to_sm89INS1_16FlashAttnFwdSm80INS1_25CollectiveMainloopFwdSm80ILi4ELi1ELb0EN4cute5tupleIJNS5_1CILi128EEENS7_ILi112EEENS7_ILi64EEEEEELi64ENS_6half_tEfNS_4arch4Sm80ELb0ELb0ELb0ELb1ELb0ELb0ELb1ELb0EEENS1_21CollectiveEpilogueFwdINS6_IJS8_SA_S9_EEENS6_IJNS7_ILi1EEESI_SI_EEESC_SE_Li128ELb1ELb1ELb0ELb0EEENS1_19SingleTileSchedulerILb1ELb0ELb1ELi128EEEEEEEEEvNT_6ParamsE)
        .other          _ZN7cutlass13device_kernelIN5flash19enable_sm80_to_sm89INS1_16FlashAttnFwdSm80INS1_25CollectiveMainloopFwdSm80ILi4ELi1ELb0EN4cute5tupleIJNS5_1CILi128EEENS7_ILi112EEENS7_ILi64EEEEEELi64ENS_6half_tEfNS_4arch4Sm80ELb0ELb0ELb0ELb1ELb0ELb0ELb1ELb0EEENS1_21CollectiveEpilogueFwdINS6_IJS8_SA_S9_EEENS6_IJNS7_ILi1EEESI_SI_EEESC_SE_Li128ELb1ELb1ELb0ELb0EEENS1_19SingleTileSchedulerILb1ELb0ELb1ELi128EEEEEEEEEvNT_6ParamsE,@"STO_CUDA_ENTRY STV_DEFAULT"
_ZN7cutlass13device_kernelIN5flash19enable_sm80_to_sm89INS1_16FlashAttnFwdSm80INS1_25CollectiveMainloopFwdSm80ILi4ELi1ELb0EN4cute5tupleIJNS5_1CILi128EEENS7_ILi112EEENS7_ILi64EEEEEELi64ENS_6half_tEfNS_4arch4Sm80ELb0ELb0ELb0ELb1ELb0ELb0ELb1ELb0EEENS1_21CollectiveEpilogueFwdINS6_IJS8_SA_S9_EEENS6_IJNS7_ILi1EEESI_SI_EEESC_SE_Li128ELb1ELb1ELb0ELb0EEENS1_19SingleTileSchedulerILb1ELb0ELb1ELi128EEEEEEEEEvNT_6ParamsE:
[----:B------:R-:W-:Y:S01]  /*0000*/  LDC R1, c[0x0][0x28] ;  /* 0x00000a00ff017b82 */ /* 0x000fe20000000800 */
[----:B------:R-:W-:Y:S05]  /*0010*/  EXIT ;  /* 0x000000000000794d */ /* 0x000fea0003800000 */
.L_x_10:
        /* <DEDUP_REMOVED lines=14> */
.L_x_28:


//--------------------- .text._ZN7cutlass13device_kernelIN5flash19enable_sm80_to_sm89INS1_16FlashAttnFwdSm80INS1_25CollectiveMainloopFwdSm80ILi4ELi1ELb0EN4cute5tupleIJNS5_1CILi128EEENS7_ILi112EEENS7_ILi64EEEEEELi64ENS_6half_tEfNS_4arch4Sm80ELb0ELb0ELb0ELb1ELb0ELb1ELb1ELb0EEENS1_21CollectiveEpilogueFwdINS6_IJS8_SA_S9_EEENS6_IJNS7_ILi1EEESI_SI_EEESC_SE_Li128ELb1ELb1ELb0ELb0EEENS1_19SingleTileSchedulerILb1ELb0ELb1ELi128EEEEEEEEEvNT_6ParamsE --------------------------
	.section	.text._ZN7cutlass13device_kernelIN5flash19enable_sm80_to_sm89INS1_16FlashAttnFwdSm80INS1_25CollectiveMainloopFwdSm80ILi4ELi1ELb0EN4cute5tupleIJNS5_1CILi128EEENS7_ILi112EEENS7_ILi64EEEEEELi64ENS_6half_tEfNS_4arch4Sm80ELb0ELb0ELb0ELb1ELb0ELb1ELb1ELb0EEENS1_21CollectiveEpilogueFwdINS6_IJS8_SA_S9_EEENS6_IJNS7_ILi1EEESI_SI_EEESC_SE_Li128ELb1ELb1ELb0ELb0EEENS1_19SingleTileSchedulerILb1ELb0ELb1ELi128EEEEEEEEEvNT_6ParamsE,"ax",@progbits
	.align	128
.text._ZN7cutlass13device_kernelIN5flash19enable_sm80_to_sm89INS1_16FlashAttnFwdSm80INS1_25CollectiveMainloopFwdSm80ILi4ELi1ELb0EN4cute5tupleIJNS5_1CILi128EEENS7_ILi112EEENS7_ILi64EEEEEELi64ENS_6half_tEfNS_4arch4Sm80ELb0ELb0ELb0ELb1ELb0ELb1ELb1ELb0EEENS1_21CollectiveEpilogueFwdINS6_IJS8_SA_S9_EEENS6_IJNS7_ILi1EEESI_SI_EEESC_SE_Li128ELb1ELb1ELb0ELb0EEENS1_19SingleTileSchedulerILb1ELb0ELb1ELi128EEEEEEEEEvNT_6ParamsE:
        .type           _ZN7cutlass13device_kernelIN5flash19enable_sm80_to_sm89INS1_16FlashAttnFwdSm80INS1_25CollectiveMainloopFwdSm80ILi4ELi1ELb0EN4cute5tupleIJNS5_1CILi128EEENS7_ILi112EEENS7_ILi64EEEEEELi64ENS_6half_tEfNS_4arch4Sm80ELb0ELb0ELb0ELb1ELb0ELb1ELb1ELb0EEENS1_21CollectiveEpilogueFwdINS6_IJS8_SA_S9_EEENS6_IJNS7_ILi1EEESI_SI_EEESC_SE_Li128ELb1ELb1ELb0ELb0EEENS1_19SingleTileSchedulerILb1ELb0ELb1ELi128EEEEEEEEEvNT_6ParamsE,@function
        .size           _ZN7cutlass13device_kernelIN5flash19enable_sm80_to_sm89INS1_16FlashAttnFwdSm80INS1_25CollectiveMainloopFwdSm80ILi4ELi1ELb0EN4cute5tupleIJNS5_1CILi128EEENS7_ILi112EEENS7_ILi64EEEEEELi64ENS_6half_tEfNS_4arch4Sm80ELb0ELb0ELb0ELb1ELb0ELb1ELb1ELb0EEENS1_21CollectiveEpilogueFwdINS6_IJS8_SA_S9_EEENS6_IJNS7_ILi1EEESI_SI_EEESC_SE_Li128ELb1ELb1ELb0ELb0EEENS1_19SingleTileSchedulerILb1ELb0ELb1ELi128EEEEEEEEEvNT_6ParamsE,(.L_x_29 - _ZN7cutlass13device_kernelIN5flash19enable_sm80_to_sm89INS1_16FlashAttnFwdSm80INS1_25CollectiveMainloopFwdSm80ILi4ELi1ELb0EN4cute5tupleIJNS5_1CILi128EEENS7_ILi112EEENS7_ILi64EEEEEELi64ENS_6half_tEfNS_4arch4Sm80ELb0ELb0ELb0ELb1ELb0ELb1ELb1ELb0EEENS1_21CollectiveEpilogueFwdINS6_IJS8_SA_S9_EEENS6_IJNS7_ILi1EEESI_SI_EEESC_SE_Li128ELb1ELb1ELb0ELb0EEENS1_19SingleTileSchedulerILb1ELb0ELb1ELi128EEEEEEEEEvNT_6ParamsE)
        .other          _ZN7cutlass13device_kernelIN5flash19enable_sm80_to_sm89INS1_16FlashAttnFwdSm80INS1_25CollectiveMainloopFwdSm80ILi4ELi1ELb0EN4cute5tupleIJNS5_1CILi128EEENS7_ILi112EEENS7_ILi64EEEEEELi64ENS_6half_tEfNS_4arch4Sm80ELb0ELb0ELb0ELb1ELb0ELb1ELb1ELb0EEENS1_21CollectiveEpilogueFwdINS6_IJS8_SA_S9_EEENS6_IJNS7_ILi1EEESI_SI_EEESC_SE_Li128ELb1ELb1ELb0ELb0EEENS1_19SingleTileSchedulerILb1ELb0ELb1ELi128EEEEEEEEEvNT_6ParamsE,@"STO_CUDA_ENTRY STV_DEFAULT"
_ZN7cutlass13device_kernelIN5flash19enable_sm80_to_sm89INS1_16FlashAttnFwdSm80INS1_25CollectiveMainloopFwdSm80ILi4ELi1ELb0EN4cute5tupleIJNS5_1CILi128EEENS7_ILi112EEENS7_ILi64EEEEEELi64ENS_6half_tEfNS_4arch4Sm80ELb0ELb0ELb0ELb1ELb0ELb1ELb1ELb0EEENS1_21CollectiveEpilogueFwdINS6_IJS8_SA_S9_EEENS6_IJNS7_ILi1EEESI_SI_EEESC_SE_Li128ELb1ELb1ELb0ELb0EEENS1_19SingleTileSchedulerILb1ELb0ELb1ELi128EEEEEEEEEvNT_6ParamsE:
[----:B------:R-:W-:Y:S01]  /*0000*/  LDC R1, c[0x0][0x28] ;  /* 0x00000a00ff017b82 */ /* 0x000fe20000000800 */
[----:B------:R-:W-:Y:S05]  /*0010*/  EXIT ;  /* 0x000000000000794d */ /* 0x000fea0003800000 */
.L_x_11:
        /* <DEDUP_REMOVED lines=14> */
.L_x_29:


//--------------------- .text._ZN7cutlass13device_kernelIN5flash19enable_sm80_to_sm89INS1_16FlashAttnFwdSm80INS1_25CollectiveMainloopFwdSm80ILi4ELi1ELb0EN4cute5tupleIJNS5_1CILi128EEENS7_ILi96EEENS7_ILi64EEEEEELi64ENS_6half_tEfNS_4arch4Sm80ELb0ELb1ELb0ELb0ELb0ELb0ELb1ELb0EEENS1_21CollectiveEpilogueFwdINS6_IJS8_SA_S9_EEENS6_IJNS7_ILi1EEESI_SI_EEESC_SE_Li128ELb0ELb1ELb0ELb0EEENS1_19SingleTileSchedulerILb0ELb0ELb1ELi128EEEEEEEEEvNT_6ParamsE --------------------------
	.section	.text._ZN7cutlass13device_kernelIN5flash19enable_sm80_to_sm89INS1_16FlashAttnFwdSm80INS1_25CollectiveMainloopFwdSm80ILi4ELi1ELb0EN4cute5tupleIJNS5_1CILi128EEENS7_ILi96EEENS7_ILi64EEEEEELi64ENS_6half_tEfNS_4arch4Sm80ELb0ELb1ELb0ELb0ELb0ELb0ELb1ELb0EEENS1_21CollectiveEpilogueFwdINS6_IJS8_SA_S9_EEENS6_IJNS7_ILi1EEESI_SI_EEESC_SE_Li128ELb0ELb1ELb0ELb0EEENS1_19SingleTileSchedulerILb0ELb0ELb1ELi128EEEEEEEEEvNT_6ParamsE,"ax",@progbits
	.align	128
.text._ZN7cutlass13device_kernelIN5flash19enable_sm80_to_sm89INS1_16FlashAttnFwdSm80INS1_25CollectiveMainloopFwdSm80ILi4ELi1ELb0EN4cute5tupleIJNS5_1CILi128EEENS7_ILi96EEENS7_ILi64EEEEEELi64ENS_6half_tEfNS_4arch4Sm80ELb0ELb1ELb0ELb0ELb0ELb0ELb1ELb0EEENS1_21CollectiveEpilogueFwdINS6_IJS8_SA_S9_EEENS6_IJNS7_ILi1EEESI_SI_EEESC_SE_Li128ELb0ELb1ELb0ELb0EEENS1_19SingleTileSchedulerILb0ELb0ELb1ELi128EEEEEEEEEvNT_6ParamsE:
        .type           _ZN7cutlass13device_kernelIN5flash19enable_sm80_to_sm89INS1_16FlashAttnFwdSm80INS1_25CollectiveMainloopFwdSm80ILi4ELi1ELb0EN4cute5tupleIJNS5_1CILi128EEENS7_ILi96EEENS7_ILi64EEEEEELi64ENS_6half_tEfNS_4arch4Sm80ELb0ELb1ELb0ELb0ELb0ELb0ELb1ELb0EEENS1_21CollectiveEpilogueFwdINS6_IJS8_SA_S9_EEENS6_IJNS7_ILi1EEESI_SI_EEESC_SE_Li128ELb0ELb1ELb0ELb0EEENS1_19SingleTileSchedulerILb0ELb0ELb1ELi128EEEEEEEEEvNT_6ParamsE,@function
        .size           _ZN7cutlass13device_kernelIN5flash19enable_sm80_to_sm89INS1_16FlashAttnFwdSm80INS1_25CollectiveMainloopFwdSm80ILi4ELi1ELb0EN4cute5tupleIJNS5_1CILi128EEENS7_ILi96EEENS7_ILi64EEEEEELi64ENS_6half_tEfNS_4arch4Sm80ELb0ELb1ELb0ELb0ELb0ELb0ELb1ELb0EEENS1_21CollectiveEpilogueFwdINS6_IJS8_SA_S9_EEENS6_IJNS7_ILi1EEESI_SI_EEESC_SE_Li128ELb0ELb1ELb0ELb0EEENS1_19SingleTileSchedulerILb0ELb0ELb1ELi128EEEEEEEEEvNT_6ParamsE,(.L_x_30 - _ZN7cutlass13device_kernelIN5flash19enable_sm80_to_sm89INS1_16FlashAttnFwdSm80INS1_25CollectiveMainloopFwdSm80ILi4ELi1ELb0EN4cute5tupleIJNS5_1CILi128EEENS7_ILi96EEENS7_ILi64EEEEEELi64ENS_6half_tEfNS_4arch4Sm80ELb0ELb1ELb0ELb0ELb0ELb0ELb1ELb0EEENS1_21CollectiveEpilogueFwdINS6_IJS8_SA_S9_EEENS6_IJNS7_ILi1EEESI_SI_EEESC_SE_Li128ELb0ELb1ELb0ELb0EEENS1_19SingleTileSchedulerILb0ELb0ELb1ELi128EEEEEEEEEvNT_6ParamsE)
        .other          _ZN7cutlass13device_kernelIN5flash19enable_sm80_to_sm89INS1_16FlashAttnFwdSm80INS1_25CollectiveMainloopFwdSm80ILi4ELi1ELb0EN4cute5tupleIJNS5_1CILi128EEENS7_ILi96EEENS7_ILi64EEEEEELi64ENS_6half_tEfNS_4arch4Sm80ELb0ELb1ELb0ELb0ELb0ELb0ELb1ELb0EEENS1_21CollectiveEpilogueFwdINS6_IJS8_SA_S9_EEENS6_IJNS7_ILi1EEESI_SI_EEESC_SE_Li128ELb0ELb1ELb0ELb0EEENS1_19SingleTileSchedulerILb0ELb0ELb1ELi128EEEEEEEEEvNT_6ParamsE,@"STO_CUDA_ENTRY STV_DEFAULT"
_ZN7cutlass13device_kernelIN5flash19enable_sm80_to_sm89INS1_16FlashAttnFwdSm80INS1_25CollectiveMainloopFwdSm80ILi4ELi1ELb0EN4cute5tupleIJNS5_1CILi128EEENS7_ILi96EEENS7_ILi64EEEEEELi64ENS_6half_tEfNS_4arch4Sm80ELb0ELb1ELb0ELb0ELb0ELb0ELb1ELb0EEENS1_21CollectiveEpilogueFwdINS6_IJS8_SA_S9_EEENS6_IJNS7_ILi1EEESI_SI_EEESC_SE_Li128ELb0ELb1ELb0ELb0EEENS1_19SingleTileSchedulerILb0ELb0ELb1ELi128EEEEEEEEEvNT_6ParamsE:
[----:B------:R-:W-:Y:S01]  /*0000*/  LDC R1, c[0x0][0x28] ;  /* 0x00000a00ff017b82 */ /* 0x000fe20000000800 */
[----:B------:R-:W-:Y:S05]  /*0010*/  EXIT ;  /* 0x000000000000794d */ /* 0x000fea0003800000 */
.L_x_12:
        /* <DEDUP_REMOVED lines=14> */
.L_x_30:


//--------------------- .text._ZN7cutlass13device_kernelIN5flash19enable_sm80_to_sm89INS1_16FlashAttnFwdSm80INS1_25CollectiveMainloopFwdSm80ILi4ELi1ELb0EN4cute5tupleIJNS5_1CILi128EEENS7_ILi96EEENS7_ILi64EEEEEELi64ENS_6half_tEfNS_4arch4Sm80ELb0ELb1ELb0ELb1ELb0ELb0ELb1ELb0EEENS1_21CollectiveEpilogueFwdINS6_IJS8_SA_S9_EEENS6_IJNS7_ILi1EEESI_SI_EEESC_SE_Li128ELb1ELb1ELb0ELb0EEENS1_19SingleTileSchedulerILb1ELb0ELb1ELi128EEEEEEEEEvNT_6ParamsE --------------------------
	.section	.text._ZN7cutlass13device_kernelIN5flash19enable_sm80_to_sm89INS1_16FlashAttnFwdSm80INS1_25CollectiveMainloopFwdSm80ILi4ELi1ELb0EN4cute5tupleIJNS5_1CILi128EEENS7_ILi96EEENS7_ILi64EEEEEELi64ENS_6half_tEfNS_4arch4Sm80ELb0ELb1ELb0ELb1ELb0ELb0ELb1ELb0EEENS1_21CollectiveEpilogueFwdINS6_IJS8_SA_S9_EEENS6_IJNS7_ILi1EEESI_SI_EEESC_SE_Li128ELb1ELb1ELb0ELb0EEENS1_19SingleTileSchedulerILb1ELb0ELb1ELi128EEEEEEEEEvNT_6ParamsE,"ax",@progbits
	.align	128
.text._ZN7cutlass13device_kernelIN5flash19enable_sm80_to_sm89INS1_16FlashAttnFwdSm80INS1_25CollectiveMainloopFwdSm80ILi4ELi1ELb0EN4cute5tupleIJNS5_1CILi128EEENS7_ILi96EEENS7_ILi64EEEEEELi64ENS_6half_tEfNS_4arch4Sm80ELb0ELb1ELb0ELb1ELb0ELb0ELb1ELb0EEENS1_21CollectiveEpilogueFwdINS6_IJS8_SA_S9_EEENS6_IJNS7_ILi1EEESI_SI_EEESC_SE_Li128ELb1ELb1ELb0ELb0EEENS1_19SingleTileSchedulerILb1ELb0ELb1ELi128EEEEEEEEEvNT_6ParamsE:
        .type           _ZN7cutlass13device_kernelIN5flash19enable_sm80_to_sm89INS1_16FlashAttnFwdSm80INS1_25CollectiveMainloopFwdSm80ILi4ELi1ELb0EN4cute5tupleIJNS5_1CILi128EEENS7_ILi96EEENS7_ILi64EEEEEELi64ENS_6half_tEfNS_4arch4Sm80ELb0ELb1ELb0ELb1ELb0ELb0ELb1ELb0EEENS1_21CollectiveEpilogueFwdINS6_IJS8_SA_S9_EEENS6_IJNS7_ILi1EEESI_SI_EEESC_SE_Li128ELb1ELb1ELb0ELb0EEENS1_19SingleTileSchedulerILb1ELb0ELb1ELi128EEEEEEEEEvNT_6ParamsE,@function
        .size           _ZN7cutlass13device_kernelIN5flash19enable_sm80_to_sm89INS1_16FlashAttnFwdSm80INS1_25CollectiveMainloopFwdSm80ILi4ELi1ELb0EN4cute5tupleIJNS5_1CILi128EEENS7_ILi96EEENS7_ILi64EEEEEELi64ENS_6half_tEfNS_4arch4Sm80ELb0ELb1ELb0ELb1ELb0ELb0ELb1ELb0EEENS1_21CollectiveEpilogueFwdINS6_IJS8_SA_S9_EEENS6_IJNS7_ILi1EEESI_SI_EEESC_SE_Li128ELb1ELb1ELb0ELb0EEENS1_19SingleTileSchedulerILb1ELb0ELb1ELi128EEEEEEEEEvNT_6ParamsE,(.L_x_31 - _ZN7cutlass13device_kernelIN5flash19enable_sm80_to_sm89INS1_16FlashAttnFwdSm80INS1_25CollectiveMainloopFwdSm80ILi4ELi1ELb0EN4cute5tupleIJNS5_1CILi128EEENS7_ILi96EEENS7_ILi64EEEEEELi64ENS_6half_tEfNS_4arch4Sm80ELb0ELb1ELb0ELb1ELb0ELb0ELb1ELb0EEENS1_21CollectiveEpilogueFwdINS6_IJS8_SA_S9_EEENS6_IJNS7_ILi1EEESI_SI_EEESC_SE_Li128ELb1ELb1ELb0ELb0EEENS1_19SingleTileSchedulerILb1ELb0ELb1ELi128EEEEEEEEEvNT_6ParamsE)
        .other          _ZN7cutlass13device_kernelIN5flash19enable_sm80_to_sm89INS1_16FlashAttnFwdSm80INS1_25CollectiveMainloopFwdSm80ILi4ELi1ELb0EN4cute5tupleIJNS5_1CILi128EEENS7_ILi96EEENS7_ILi64EEEEEELi64ENS_6half_tEfNS_4arch4Sm80ELb0ELb1ELb0ELb1ELb0ELb0ELb1ELb0EEENS1_21CollectiveEpilogueFwdINS6_IJS8_SA_S9_EEENS6_IJNS7_ILi1EEESI_SI_EEESC_SE_Li128ELb1ELb1ELb0ELb0EEENS1_19SingleTileSchedulerILb1ELb0ELb1ELi128EEEEEEEEEvNT_6ParamsE,@"STO_CUDA_ENTRY STV_DEFAULT"
_ZN7cutlass13device_kernelIN5flash19enable_sm80_to_sm89INS1_16FlashAttnFwdSm80INS1_25CollectiveMainloopFwdSm80ILi4ELi1ELb0EN4cute5tupleIJNS5_1CILi128EEENS7_ILi96EEENS7_ILi64EEEEEELi64ENS_6half_tEfNS_4arch4Sm80ELb0ELb1ELb0ELb1ELb0ELb0ELb1ELb0EEENS1_21CollectiveEpilogueFwdINS6_IJS8_SA_S9_EEENS6_IJNS7_ILi1EEESI_SI_EEESC_SE_Li128ELb1ELb1ELb0ELb0EEENS1_19SingleTileSchedulerILb1ELb0ELb1ELi128EEEEEEEEEvNT_6ParamsE:
[----:B------:R-:W-:Y:S01]  /*0000*/  LDC R1, c[0x0][0x28] ;  /* 0x00000a00ff017b82 */ /* 0x000fe20000000800 */
[----:B------:R-:W-:Y:S05]  /*0010*/  EXIT ;  /* 0x000000000000794d */ /* 0x000fea0003800000 */
.L_x_13:
        /* <DEDUP_REMOVED lines=14> */
.L_x_31:


//--------------------- .text._ZN7cutlass13device_kernelIN5flash19enable_sm80_to_sm89INS1_16FlashAttnFwdSm80INS1_25CollectiveMainloopFwdSm80ILi4ELi1ELb0EN4cute5tupleIJNS5_1CILi128EEENS7_ILi96EEENS7_ILi64EEEEEELi64ENS_6half_tEfNS_4arch4Sm80ELb0ELb1ELb0ELb1ELb0ELb1ELb1ELb0EEENS1_21CollectiveEpilogueFwdINS6_IJS8_SA_S9_EEENS6_IJNS7_ILi1EEESI_SI_EEESC_SE_Li128ELb1ELb1ELb0ELb0EEENS1_19SingleTileSchedulerILb1ELb0ELb1ELi128EEEEEEEEEvNT_6ParamsE --------------------------
	.section	.text._ZN7cutlass13device_kernelIN5flash19enable_sm80_to_sm89INS1_16FlashAttnFwdSm80INS1_25CollectiveMainloopFwdSm80ILi4ELi1ELb0EN4cute5tupleIJNS5_1CILi128EEENS7_ILi96EEENS7_ILi64EEEEEELi64ENS_6half_tEfNS_4arch4Sm80ELb0ELb1ELb0ELb1ELb0ELb1ELb1ELb0EEENS1_21CollectiveEpilogueFwdINS6_IJS8_SA_S9_EEENS6_IJNS7_ILi1EEESI_SI_EEESC_SE_Li128ELb1ELb1ELb0ELb0EEENS1_19SingleTileSchedulerILb1ELb0ELb1ELi128EEEEEEEEEvNT_6ParamsE,"ax",@progbits
	.align	128
.text._ZN7cutlass13device_kernelIN5flash19enable_sm80_to_sm89INS1_16FlashAttnFwdSm80INS1_25CollectiveMainloopFwdSm80ILi4ELi1ELb0EN4cute5tupleIJNS5_1CILi128EEENS7_ILi96EEENS7_ILi64EEEEEELi64ENS_6half_tEfNS_4arch4Sm80ELb0ELb1ELb0ELb1ELb0ELb1ELb1ELb0EEENS1_21CollectiveEpilogueFwdINS6_IJS8_SA_S9_EEENS6_IJNS7_ILi1EEESI_SI_EEESC_SE_Li128ELb1ELb1ELb0ELb0EEENS1_19SingleTileSchedulerILb1ELb0ELb1ELi128EEEEEEEEEvNT_6ParamsE:
        .type           _ZN7cutlass13device_kernelIN5flash19enable_sm80_to_sm89INS1_16FlashAttnFwdSm80INS1_25CollectiveMainloopFwdSm80ILi4ELi1ELb0EN4cute5tupleIJNS5_1CILi128EEENS7_ILi96EEENS7_ILi64EEEEEELi64ENS_6half_tEfNS_4arch4Sm80ELb0ELb1ELb0ELb1ELb0ELb1ELb1ELb0EEENS1_21CollectiveEpilogueFwdINS6_IJS8_SA_S9_EEENS6_IJNS7_ILi1EEESI_SI_EEESC_SE_Li128ELb1ELb1ELb0ELb0EEENS1_19SingleTileSchedulerILb1ELb0ELb1ELi128EEEEEEEEEvNT_6ParamsE,@function
        .size           _ZN7cutlass13device_kernelIN5flash19enable_sm80_to_sm89INS1_16FlashAttnFwdSm80INS1_25CollectiveMainloopFwdSm80ILi4ELi1ELb0EN4cute5tupleIJNS5_1CILi128EEENS7_ILi96EEENS7_ILi64EEEEEELi64ENS_6half_tEfNS_4arch4Sm80ELb0ELb1ELb0ELb1ELb0ELb1ELb1ELb0EEENS1_21CollectiveEpilogueFwdINS6_IJS8_SA_S9_EEENS6_IJNS7_ILi1EEESI_SI_EEESC_SE_Li128ELb1ELb1ELb0ELb0EEENS1_19SingleTileSchedulerILb1ELb0ELb1ELi128EEEEEEEEEvNT_6ParamsE,(.L_x_32 - _ZN7cutlass13device_kernelIN5flash19enable_sm80_to_sm89INS1_16FlashAttnFwdSm80INS1_25CollectiveMainloopFwdSm80ILi4ELi1ELb0EN4cute5tupleIJNS5_1CILi128EEENS7_ILi96EEENS7_ILi64EEEEEELi64ENS_6half_tEfNS_4arch4Sm80ELb0ELb1ELb0ELb1ELb0ELb1ELb1ELb0EEENS1_21CollectiveEpilogueFwdINS6_IJS8_SA_S9_EEENS6_IJNS7_ILi1EEESI_SI_EEESC_SE_Li128ELb1ELb1ELb0ELb0EEENS1_19SingleTileSchedulerILb1ELb0ELb1ELi128EEEEEEEEEvNT_6ParamsE)
        .other          _ZN7cutlass13device_kernelIN5flash19enable_sm80_to_sm89INS1_16FlashAttnFwdSm80INS1_25CollectiveMainloopFwdSm80ILi4ELi1ELb0EN4cute5tupleIJNS5_1CILi128EEENS7_ILi96EEENS7_ILi64EEEEEELi64ENS_6half_tEfNS_4arch4Sm80ELb0ELb1ELb0ELb1ELb0ELb1ELb1ELb0EEENS1_21CollectiveEpilogueFwdINS6_IJS8_SA_S9_EEENS6_IJNS7_ILi1EEESI_SI_EEESC_SE_Li128ELb1ELb1ELb0ELb0EEENS1_19SingleTileSchedulerILb1ELb0ELb1ELi128EEEEEEEEEvNT_6ParamsE,@"STO_CUDA_ENTRY STV_DEFAULT"
_ZN7cutlass13device_kernelIN5flash19enable_sm80_to_sm89INS1_16FlashAttnFwdSm80INS1_25CollectiveMainloopFwdSm80ILi4ELi1ELb0EN4cute5tupleIJNS5_1CILi128EEENS7_ILi96EEENS7_ILi64EEEEEELi64ENS_6half_tEfNS_4arch4Sm80ELb0ELb1ELb0ELb1ELb0ELb1ELb1ELb0EEENS1_21CollectiveEpilogueFwdINS6_IJS8_SA_S9_EEENS6_IJNS7_ILi1EEESI_SI_EEESC_SE_Li128ELb1ELb1ELb0ELb0EEENS1_19SingleTileSchedulerILb1ELb0ELb1ELi128EEEEEEEEEvNT_6ParamsE:
[----:B------:R-:W-:Y:S01]  /*0000*/  LDC R1, c[0x0][0x28] ;  /* 0x00000a00ff017b82 */ /* 0x000fe20000000800 */
[----:B------:R-:W-:Y:S05]  /*0010*/  EXIT ;  /* 0x000000000000794d */ /* 0x000fea0003800000 */
.L_x_14:
        /* <DEDUP_REMOVED lines=14> */
.L_x_32:


//--------------------- .text._ZN7cutlass13device_kernelIN5flash19enable_sm80_to_sm89INS1_16FlashAttnFwdSm80INS1_25CollectiveMainloopFwdSm80ILi4ELi1ELb0EN4cute5tupleIJNS5_1CILi128EEENS7_ILi112EEENS7_ILi64EEEEEELi64ENS_6half_tEfNS_4arch4Sm80ELb1ELb0ELb0ELb0ELb0ELb0ELb1ELb0EEENS1_21CollectiveEpilogueFwdINS6_IJS8_SA_S9_EEENS6_IJNS7_ILi1EEESI_SI_EEESC_SE_Li128ELb0ELb1ELb0ELb0EEENS1_30DynamicPersistentTileSchedulerILi128ELi128ELb0ELb1ELb0EEEEEEEEEvNT_6ParamsE --------------------------
	.section	.text._ZN7cutlass13device_kernelIN5flash19enable_sm80_to_sm89INS1_16FlashAttnFwdSm80INS1_25CollectiveMainloopFwdSm80ILi4ELi1ELb0EN4cute5tupleIJNS5_1CILi128EEENS7_ILi112EEENS7_ILi64EEEEEELi64ENS_6half_tEfNS_4arch4Sm80ELb1ELb0ELb0ELb0ELb0ELb0ELb1ELb0EEENS1_21CollectiveEpilogueFwdINS6_IJS8_SA_S9_EEENS6_IJNS7_ILi1EEESI_SI_EEESC_SE_Li128ELb0ELb1ELb0ELb0EEENS1_30DynamicPersistentTileSchedulerILi128ELi128ELb0ELb1ELb0EEEEEEEEEvNT_6ParamsE,"ax",@progbits
	.align	128
.text._ZN7cutlass13device_kernelIN5flash19enable_sm80_to_sm89INS1_16FlashAttnFwdSm80INS1_25CollectiveMainloopFwdSm80ILi4ELi1ELb0EN4cute5tupleIJNS5_1CILi128EEENS7_ILi112EEENS7_ILi64EEEEEELi64ENS_6half_tEfNS_4arch4Sm80ELb1ELb0ELb0ELb0ELb0ELb0ELb1ELb0EEENS1_21CollectiveEpilogueFwdINS6_IJS8_SA_S9_EEENS6_IJNS7_ILi1EEESI_SI_EEESC_SE_Li128ELb0ELb1ELb0ELb0EEENS1_30DynamicPersistentTileSchedulerILi128ELi128ELb0ELb1ELb0EEEEEEEEEvNT_6ParamsE:
        .type           _ZN7cutlass13device_kernelIN5flash19enable_sm80_to_sm89INS1_16FlashAttnFwdSm80INS1_25CollectiveMainloopFwdSm80ILi4ELi1ELb0EN4cute5tupleIJNS5_1CILi128EEENS7_ILi112EEENS7_ILi64EEEEEELi64ENS_6half_tEfNS_4arch4Sm80ELb1ELb0ELb0ELb0ELb0ELb0ELb1ELb0EEENS1_21CollectiveEpilogueFwdINS6_IJS8_SA_S9_EEENS6_IJNS7_ILi1EEESI_SI_EEESC_SE_Li128ELb0ELb1ELb0ELb0EEENS1_30DynamicPersistentTileSchedulerILi128ELi128ELb0ELb1ELb0EEEEEEEEEvNT_6ParamsE,@function
        .size           _ZN7cutlass13device_kernelIN5flash19enable_sm80_to_sm89INS1_16FlashAttnFwdSm80INS1_25CollectiveMainloopFwdSm80ILi4ELi1ELb0EN4cute5tupleIJNS5_1CILi128EEENS7_ILi112EEENS7_ILi64EEEEEELi64ENS_6half_tEfNS_4arch4Sm80ELb1ELb0ELb0ELb0ELb0ELb0ELb1ELb0EEENS1_21CollectiveEpilogueFwdINS6_IJS8_SA_S9_EEENS6_IJNS7_ILi1EEESI_SI_EEESC_SE_Li128ELb0ELb1ELb0ELb0EEENS1_30DynamicPersistentTileSchedulerILi128ELi128ELb0ELb1ELb0EEEEEEEEEvNT_6ParamsE,(.L_x_33 - _ZN7cutlass13device_kernelIN5flash19enable_sm80_to_sm89INS1_16FlashAttnFwdSm80INS1_25CollectiveMainloopFwdSm80ILi4ELi1ELb0EN4cute5tupleIJNS5_1CILi128EEENS7_ILi112EEENS7_ILi64EEEEEELi64ENS_6half_tEfNS_4arch4Sm80ELb1ELb0ELb0ELb0ELb0ELb0ELb1ELb0EEENS1_21CollectiveEpilogueFwdINS6_IJS8_SA_S9_EEENS6_IJNS7_ILi1EEESI_SI_EEESC_SE_Li128ELb0ELb1ELb0ELb0EEENS1_30DynamicPersistentTileSchedulerILi128ELi128ELb0ELb1ELb0EEEEEEEEEvNT_6ParamsE)
        .other          _ZN7cutlass13device_kernelIN5flash19enable_sm80_to_sm89INS1_16FlashAttnFwdSm80INS1_25CollectiveMainloopFwdSm80ILi4ELi1ELb0EN4cute5tupleIJNS5_1CILi128EEENS7_ILi112EEENS7_ILi64EEEEEELi64ENS_6half_tEfNS_4arch4Sm80ELb1ELb0ELb0ELb0ELb0ELb0ELb1ELb0EEENS1_21CollectiveEpilogueFwdINS6_IJS8_SA_S9_EEENS6_IJNS7_ILi1EEESI_SI_EEESC_SE_Li128ELb0ELb1ELb0ELb0EEENS1_30DynamicPersistentTileSchedulerILi128ELi128ELb0ELb1ELb0EEEEEEEEEvNT_6ParamsE,@"STO_CUDA_ENTRY STV_DEFAULT"
_ZN7cutlass13device_kernelIN5flash19enable_sm80_to_sm89INS1_16FlashAttnFwdSm80INS1_25CollectiveMainloopFwdSm80ILi4ELi1ELb0EN4cute5tupleIJNS5_1CILi128EEENS7_ILi112EEENS7_ILi64EEEEEELi64ENS_6half_tEfNS_4arch4Sm80ELb1ELb0ELb0ELb0ELb0ELb0ELb1ELb0EEENS1_21CollectiveEpilogueFwdINS6_IJS8_SA_S9_EEENS6_IJNS7_ILi1EEESI_SI_EEESC_SE_Li128ELb0ELb1ELb0ELb0EEENS1_30DynamicPersistentTileSchedulerILi128ELi128ELb0ELb1ELb0EEEEEEEEEvNT_6ParamsE:
[----:B------:R-:W-:Y:S01]  /*0000*/  LDC R1, c[0x0][0x28] ;  /* 0x00000a00ff017b82 */ /* 0x000fe20000000800 */
[----:B------:R-:W-:Y:S05]  /*0010*/  EXIT ;  /* 0x000000000000794d */ /* 0x000fea0003800000 */
.L_x_15:
        /* <DEDUP_REMOVED lines=14> */
.L_x_33:


//--------------------- .text._ZN7cutlass13device_kernelIN5flash19enable_sm80_to_sm89INS1_16FlashAttnFwdSm80INS1_25CollectiveMainloopFwdSm80ILi4ELi1ELb0EN4cute5tupleIJNS5_1CILi128EEENS7_ILi112EEENS7_ILi64EEEEEELi64ENS_6half_tEfNS_4arch4Sm80ELb1ELb0ELb0ELb1ELb0ELb0ELb1ELb0EEENS1_21CollectiveEpilogueFwdINS6_IJS8_SA_S9_EEENS6_IJNS7_ILi1EEESI_SI_EEESC_SE_Li128ELb1ELb1ELb0ELb0EEENS1_19SingleTileSchedulerILb1ELb0ELb1ELi128EEEEEEEEEvNT_6ParamsE --------------------------
	.section	.text._ZN7cutlass13device_kernelIN5flash19enable_sm80_to_sm89INS1_16FlashAttnFwdSm80INS1_25CollectiveMainloopFwdSm80ILi4ELi1ELb0EN4cute5tupleIJNS5_1CILi128EEENS7_ILi112EEENS7_ILi64EEEEEELi64ENS_6half_tEfNS_4arch4Sm80ELb1ELb0ELb0ELb1ELb0ELb0ELb1ELb0EEENS1_21CollectiveEpilogueFwdINS6_IJS8_SA_S9_EEENS6_IJNS7_ILi1EEESI_SI_EEESC_SE_Li128ELb1ELb1ELb0ELb0EEENS1_19SingleTileSchedulerILb1ELb0ELb1ELi128EEEEEEEEEvNT_6ParamsE,"ax",@progbits
	.align	128
.text._ZN7cutlass13device_kernelIN5flash19enable_sm80_to_sm89INS1_16FlashAttnFwdSm80INS1_25CollectiveMainloopFwdSm80ILi4ELi1ELb0EN4cute5tupleIJNS5_1CILi128EEENS7_ILi112EEENS7_ILi64EEEEEELi64ENS_6half_tEfNS_4arch4Sm80ELb1ELb0ELb0ELb1ELb0ELb0ELb1ELb0EEENS1_21CollectiveEpilogueFwdINS6_IJS8_SA_S9_EEENS6_IJNS7_ILi1EEESI_SI_EEESC_SE_Li128ELb1ELb1ELb0ELb0EEENS1_19SingleTileSchedulerILb1ELb0ELb1ELi128EEEEEEEEEvNT_6ParamsE:
        .type           _ZN7cutlass13device_kernelIN5flash19enable_sm80_to_sm89INS1_16FlashAttnFwdSm80INS1_25CollectiveMainloopFwdSm80ILi4ELi1ELb0EN4cute5tupleIJNS5_1CILi128EEENS7_ILi112EEENS7_ILi64EEEEEELi64ENS_6half_tEfNS_4arch4Sm80ELb1ELb0ELb0ELb1ELb0ELb0ELb1ELb0EEENS1_21CollectiveEpilogueFwdINS6_IJS8_SA_S9_EEENS6_IJNS7_ILi1EEESI_SI_EEESC_SE_Li128ELb1ELb1ELb0ELb0EEENS1_19SingleTileSchedulerILb1ELb0ELb1ELi128EEEEEEEEEvNT_6ParamsE,@function
        .size           _ZN7cutlass13device_kernelIN5flash19enable_sm80_to_sm89INS1_16FlashAttnFwdSm80INS1_25CollectiveMainloopFwdSm80ILi4ELi1ELb0EN4cute5tupleIJNS5_1CILi128EEENS7_ILi112EEENS7_ILi64EEEEEELi64ENS_6half_tEfNS_4arch4Sm80ELb1ELb0ELb0ELb1ELb0ELb0ELb1ELb0EEENS1_21CollectiveEpilogueFwdINS6_IJS8_SA_S9_EEENS6_IJNS7_ILi1EEESI_SI_EEESC_SE_Li128ELb1ELb1ELb0ELb0EEENS1_19SingleTileSchedulerILb1ELb0ELb1ELi128EEEEEEEEEvNT_6ParamsE,(.L_x_34 - _ZN7cutlass13device_kernelIN5flash19enable_sm80_to_sm89INS1_16FlashAttnFwdSm80INS1_25CollectiveMainloopFwdSm80ILi4ELi1ELb0EN4cute5tupleIJNS5_1CILi128EEENS7_ILi112EEENS7_ILi64EEEEEELi64ENS_6half_tEfNS_4arch4Sm80ELb1ELb0ELb0ELb1ELb0ELb0ELb1ELb0EEENS1_21CollectiveEpilogueFwdINS6_IJS8_SA_S9_EEENS6_IJNS7_ILi1EEESI_SI_EEESC_SE_Li128ELb1ELb1ELb0ELb0EEENS1_19SingleTileSchedulerILb1ELb0ELb1ELi128EEEEEEEEEvNT_6ParamsE)
        .other          _ZN7cutlass13device_kernelIN5flash19enable_sm80_to_sm89INS1_16FlashAttnFwdSm80INS1_25CollectiveMainloopFwdSm80ILi4ELi1ELb0EN4cute5tupleIJNS5_1CILi128EEENS7_ILi112EEENS7_ILi64EEEEEELi64ENS_6half_tEfNS_4arch4Sm80ELb1ELb0ELb0ELb1ELb0ELb0ELb1ELb0EEENS1_21CollectiveEpilogueFwdINS6_IJS8_SA_S9_EEENS6_IJNS7_ILi1EEESI_SI_EEESC_SE_Li128ELb1ELb1ELb0ELb0EEENS1_19SingleTileSchedulerILb1ELb0ELb1ELi128EEEEEEEEEvNT_6ParamsE,@"STO_CUDA_ENTRY STV_DEFAULT"
_ZN7cutlass13device_kernelIN5flash19enable_sm80_to_sm89INS1_16FlashAttnFwdSm80INS1_25CollectiveMainloopFwdSm80ILi4ELi1ELb0EN4cute5tupleIJNS5_1CILi128EEENS7_ILi112EEENS7_ILi64EEEEEELi64ENS_6half_tEfNS_4arch4Sm80ELb1ELb0ELb0ELb1ELb0ELb0ELb1ELb0EEENS1_21CollectiveEpilogueFwdINS6_IJS8_SA_S9_EEENS6_IJNS7_ILi1EEESI_SI_EEESC_SE_Li128ELb1ELb1ELb0ELb0EEENS1_19SingleTileSchedulerILb1ELb0ELb1ELi128EEEEEEEEEvNT_6ParamsE:
[----:B------:R-:W-:Y:S01]  /*0000*/  LDC R1, c[0x0][0x28] ;  /* 0x00000a00ff017b82 */ /* 0x000fe20000000800 */
[----:B------:R-:W-:Y:S05]  /*0010*/  EXIT ;  /* 0x000000000000794d */ /* 0x000fea0003800000 */
.L_x_16:
        /* <DEDUP_REMOVED lines=14> */
.L_x_34:


//--------------------- .text._ZN7cutlass13device_kernelIN5flash19enable_sm80_to_sm89INS1_16FlashAttnFwdSm80INS1_25CollectiveMainloopFwdSm80ILi4ELi1ELb0EN4cute5tupleIJNS5_1CILi128EEENS7_ILi112EEENS7_ILi64EEEEEELi64ENS_6half_tEfNS_4arch4Sm80ELb1ELb0ELb0ELb1ELb0ELb1ELb1ELb0EEENS1_21CollectiveEpilogueFwdINS6_IJS8_SA_S9_EEENS6_IJNS7_ILi1EEESI_SI_EEESC_SE_Li128ELb1ELb1ELb0ELb0EEENS1_19SingleTileSchedulerILb1ELb0ELb1ELi128EEEEEEEEEvNT_6ParamsE --------------------------
	.section	.text._ZN7cutlass13device_kernelIN5flash19enable_sm80_to_sm89INS1_16FlashAttnFwdSm80INS1_25CollectiveMainloopFwdSm80ILi4ELi1ELb0EN4cute5tupleIJNS5_1CILi128EEENS7_ILi112EEENS7_ILi64EEEEEELi64ENS_6half_tEfNS_4arch4Sm80ELb1ELb0ELb0ELb1ELb0ELb1ELb1ELb0EEENS1_21CollectiveEpilogueFwdINS6_IJS8_SA_S9_EEENS6_IJNS7_ILi1EEESI_SI_EEESC_SE_Li128ELb1ELb1ELb0ELb0EEENS1_19SingleTileSchedulerILb1ELb0ELb1ELi128EEEEEEEEEvNT_6ParamsE,"ax",@progbits
	.align	128
.text._ZN7cutlass13device_kernelIN5flash19enable_sm80_to_sm89INS1_16FlashAttnFwdSm80INS1_25CollectiveMainloopFwdSm80ILi4ELi1ELb0EN4cute5tupleIJNS5_1CILi128EEENS7_ILi112EEENS7_ILi64EEEEEELi64ENS_6half_tEfNS_4arch4Sm80ELb1ELb0ELb0ELb1ELb0ELb1ELb1ELb0EEENS1_21CollectiveEpilogueFwdINS6_IJS8_SA_S9_EEENS6_IJNS7_ILi1EEESI_SI_EEESC_SE_Li128ELb1ELb1ELb0ELb0EEENS1_19SingleTileSchedulerILb1ELb0ELb1ELi128EEEEEEEEEvNT_6ParamsE:
        .type           _ZN7cutlass13device_kernelIN5flash19enable_sm80_to_sm89INS1_16FlashAttnFwdSm80INS1_25CollectiveMainloopFwdSm80ILi4ELi1ELb0EN4cute5tupleIJNS5_1CILi128EEENS7_ILi112EEENS7_ILi64EEEEEELi64ENS_6half_tEfNS_4arch4Sm80ELb1ELb0ELb0ELb1ELb0ELb1ELb1ELb0EEENS1_21CollectiveEpilogueFwdINS6_IJS8_SA_S9_EEENS6_IJNS7_ILi1EEESI_SI_EEESC_SE_Li128ELb1ELb1ELb0ELb0EEENS1_19SingleTileSchedulerILb1ELb0ELb1ELi128EEEEEEEEEvNT_6ParamsE,@function
        .size           _ZN7cutlass13device_kernelIN5flash19enable_sm80_to_sm89INS1_16FlashAttnFwdSm80INS1_25CollectiveMainloopFwdSm80ILi4ELi1ELb0EN4cute5tupleIJNS5_1CILi128EEENS7_ILi112EEENS7_ILi64EEEEEELi64ENS_6half_tEfNS_4arch4Sm80ELb1ELb0ELb0ELb1ELb0ELb1ELb1ELb0EEENS1_21CollectiveEpilogueFwdINS6_IJS8_SA_S9_EEENS6_IJNS7_ILi1EEESI_SI_EEESC_SE_Li128ELb1ELb1ELb0ELb0EEENS1_19SingleTileSchedulerILb1ELb0ELb1ELi128EEEEEEEEEvNT_6ParamsE,(.L_x_35 - _ZN7cutlass13device_kernelIN5flash19enable_sm80_to_sm89INS1_16FlashAttnFwdSm80INS1_25CollectiveMainloopFwdSm80ILi4ELi1ELb0EN4cute5tupleIJNS5_1CILi128EEENS7_ILi112EEENS7_ILi64EEEEEELi64ENS_6half_tEfNS_4arch4Sm80ELb1ELb0ELb0ELb1ELb0ELb1ELb1ELb0EEENS1_21CollectiveEpilogueFwdINS6_IJS8_SA_S9_EEENS6_IJNS7_ILi1EEESI_SI_EEESC_SE_Li128ELb1ELb1ELb0ELb0EEENS1_19SingleTileSchedulerILb1ELb0ELb1ELi128EEEEEEEEEvNT_6ParamsE)
        .other          _ZN7cutlass13device_kernelIN5flash19enable_sm80_to_sm89INS1_16FlashAttnFwdSm80INS1_25CollectiveMainloopFwdSm80ILi4ELi1ELb0EN4cute5tupleIJNS5_1CILi128EEENS7_ILi112EEENS7_ILi64EEEEEELi64ENS_6half_tEfNS_4arch4Sm80ELb1ELb0ELb0ELb1ELb0ELb1ELb1ELb0EEENS1_21CollectiveEpilogueFwdINS6_IJS8_SA_S9_EEENS6_IJNS7_ILi1EEESI_SI_EEESC_SE_Li128ELb1ELb1ELb0ELb0EEENS1_19SingleTileSchedulerILb1ELb0ELb1ELi128EEEEEEEEEvNT_6ParamsE,@"STO_CUDA_ENTRY STV_DEFAULT"
_ZN7cutlass13device_kernelIN5flash19enable_sm80_to_sm89INS1_16FlashAttnFwdSm80INS1_25CollectiveMainloopFwdSm80ILi4ELi1ELb0EN4cute5tupleIJNS5_1CILi128EEENS7_ILi112EEENS7_ILi64EEEEEELi64ENS_6half_tEfNS_4arch4Sm80ELb1ELb0ELb0ELb1ELb0ELb1ELb1ELb0EEENS1_21CollectiveEpilogueFwdINS6_IJS8_SA_S9_EEENS6_IJNS7_ILi1EEESI_SI_EEESC_SE_Li128ELb1ELb1ELb0ELb0EEENS1_19SingleTileSchedulerILb1ELb0ELb1ELi128EEEEEEEEEvNT_6ParamsE:
[----:B------:R-:W-:Y:S01]  /*0000*/  LDC R1, c[0x0][0x28] ;  /* 0x00000a00ff017b82 */ /* 0x000fe20000000800 */
[----:B------:R-:W-:Y:S05]  /*0010*/  EXIT ;  /* 0x000000000000794d */ /* 0x000fea0003800000 */
.L_x_17:
        /* <DEDUP_REMOVED lines=14> */
.L_x_35:


//--------------------- .nv.shared.reserved.0     --------------------------
	.section	.nv.shared.reserved.0,"aw",@nobits
	.weak		__nv_reservedSMEM_offset_0_alias
	.size		__nv_reservedSMEM_offset_0_alias, 0, 0
	.other		__nv_reservedSMEM_offset_0_alias,@"STO_CUDA_RESERVED_SHARED STV_DEFAULT"
__nv_reservedSMEM_offset_0_alias:
	.zero		0


//--------------------- .nv.global                --------------------------
	.section	.nv.global,"aw",@nobits
.nv.global:
	.type		_ZN76_INTERNAL_461801e1_40_flash_fwd_hdim64_fp16_softcapall_sm80_cu_b81ac279_37344cute1_E,@object
	.size		_ZN76_INTERNAL_461801e1_40_flash_fwd_hdim64_fp16_softcapall_sm80_cu_b81ac279_37344cute1_E,(_ZN76_INTERNAL_461801e1_40_flash_fwd_hdim64_fp16_softcapall_sm80_cu_b81ac279_37344cuda3std3__45__cpo6cbeginE - _ZN76_INTERNAL_461801e1_40_flash_fwd_hdim64_fp16_softcapall_sm80_cu_b81ac279_37344cute1_E)
_ZN76_INTERNAL_461801e1_40_flash_fwd_hdim64_fp16_softcapall_sm80_cu_b81ac279_37344cute1_E:
	.zero		1
	.type		_ZN76_INTERNAL_461801e1_40_flash_fwd_hdim64_fp16_softcapall_sm80_cu_b81ac279_37344cuda3std3__45__cpo6cbeginE,@object
	.size		_ZN76_INTERNAL_461801e1_40_flash_fwd_hdim64_fp16_softcapall_sm80_cu_b81ac279_37344cuda3std3__45__cpo6cbeginE,(_ZN76_INTERNAL_461801e1_40_flash_fwd_hdim64_fp16_softcapall_sm80_cu_b81ac279_37344cuda3std3__48in_placeE - _ZN76_INTERNAL_461801e1_40_flash_fwd_hdim64_fp16_softcapall_sm80_cu_b81ac279_37344cuda3std3__45__cpo6cbeginE)
_ZN76_INTERNAL_461801e1_40_flash_fwd_hdim64_fp16_softcapall_sm80_cu_b81ac279_37344cuda3std3__45__cpo6cbeginE:
	.zero		1
	.type		_ZN76_INTERNAL_461801e1_40_flash_fwd_hdim64_fp16_softcapall_sm80_cu_b81ac279_37344cuda3std3__48in_placeE,@object
	.size		_ZN76_INTERNAL_461801e1_40_flash_fwd_hdim64_fp16_softcapall_sm80_cu_b81ac279_37344cuda3std3__48in_placeE,(_ZN76_INTERNAL_461801e1_40_flash_fwd_hdim64_fp16_softcapall_sm80_cu_b81ac279_37344cuda3std6ranges3__45__cpo9iter_moveE - _ZN76_INTERNAL_461801e1_40_flash_fwd_hdim64_fp16_softcapall_sm80_cu_b81ac279_37344cuda3std3__48in_placeE)
_ZN76_INTERNAL_461801e1_40_flash_fwd_hdim64_fp16_softcapall_sm80_cu_b81ac279_37344cuda3std3__48in_placeE:
	.zero		1
	.type		_ZN76_INTERNAL_461801e1_40_flash_fwd_hdim64_fp16_softcapall_sm80_cu_b81ac279_37344cuda3std6ranges3__45__cpo9iter_moveE,@object
	.size		_ZN76_INTERNAL_461801e1_40_flash_fwd_hdim64_fp16_softcapall_sm80_cu_b81ac279_37344cuda3std6ranges3__45__cpo9iter_moveE,(_ZN76_INTERNAL_461801e1_40_flash_fwd_hdim64_fp16_softcapall_sm80_cu_b81ac279_37344cuda3std3__45__cpo5beginE - _ZN76_INTERNAL_461801e1_40_flash_fwd_hdim64_fp16_softcapall_sm80_cu_b81ac279_37344cuda3std6ranges3__45__cpo9iter_moveE)
_ZN76_INTERNAL_461801e1_40_flash_fwd_hdim64_fp16_softcapall_sm80_cu_b81ac279_37344cuda3std6ranges3__45__cpo9iter_moveE:
	.zero		1
	.type		_ZN76_INTERNAL_461801e1_40_flash_fwd_hdim64_fp16_softcapall_sm80_cu_b81ac279_37344cuda3std3__45__cpo5beginE,@object
	.size		_ZN76_INTERNAL_461801e1_40_flash_fwd_hdim64_fp16_softcapall_sm80_cu_b81ac279_37344cuda3std3__45__cpo5beginE,(_ZN76_INTERNAL_461801e1_40_flash_fwd_hdim64_fp16_softcapall_sm80_cu_b81ac279_37344cuda3std3__478_GLOBAL__N__461801e1_40_flash_fwd_hdim64_fp16_softcapall_sm80_cu_b81ac279_37346ignoreE - _ZN76_INTERNAL_461801e1_40_flash_fwd_hdim64_fp16_softcapall_sm80_cu_b81ac279_37344cuda3std3__45__cpo5beginE)
_ZN76_INTERNAL_461801e1_40_flash_fwd_hdim64_fp16_softcapall_sm80_cu_b81ac279_37344cuda3std3__45__cpo5beginE:
	.zero		1
	.type		_ZN76_INTERNAL_461801e1_40_flash_fwd_hdim64_fp16_softcapall_sm80_cu_b81ac279_37344cuda3std3__478_GLOBAL__N__461801e1_40_flash_fwd_hdim64_fp16_softcapall_sm80_cu_b81ac279_37346ignoreE,@object
	.size		_ZN76_INTERNAL_461801e1_40_flash_fwd_hdim64_fp16_softcapall_sm80_cu_b81ac279_37344cuda3std3__478_GLOBAL__N__461801e1_40_flash_fwd_hdim64_fp16_softcapall_sm80_cu_b81ac279_37346ignoreE,(_ZN76_INTERNAL_461801e1_40_flash_fwd_hdim64_fp16_softcapall_sm80_cu_b81ac279_37344cute7productE - _ZN76_INTERNAL_461801e1_40_flash_fwd_hdim64_fp16_softcapall_sm80_cu_b81ac279_37344cuda3std3__478_GLOBAL__N__461801e1_40_flash_fwd_hdim64_fp16_softcapall_sm80_cu_b81ac279_37346ignoreE)
_ZN76_INTERNAL_461801e1_40_flash_fwd_hdim64_fp16_softcapall_sm80_cu_b81ac279_37344cuda3std3__478_GLOBAL__N__461801e1_40_flash_fwd_hdim64_fp16_softcapall_sm80_cu_b81ac279_37346ignoreE:
	.zero		1
	.type		_ZN76_INTERNAL_461801e1_40_flash_fwd_hdim64_fp16_softcapall_sm80_cu_b81ac279_37344cute7productE,@object
	.size		_ZN76_INTERNAL_461801e1_40_flash_fwd_hdim64_fp16_softcapall_sm80_cu_b81ac279_37344cute7productE,(_ZN76_INTERNAL_461801e1_40_flash_fwd_hdim64_fp16_softcapall_sm80_cu_b81ac279_37344cuda3std3__45__cpo3endE - _ZN76_INTERNAL_461801e1_40_flash_fwd_hdim64_fp16_softcapall_sm80_cu_b81ac279_37344cute7productE)
_ZN76_INTERNAL_461801e1_40_flash_fwd_hdim64_fp16_softcapall_sm80_cu_b81ac279_37344cute7productE:
	.zero		1
	.type		_ZN76_INTERNAL_461801e1_40_flash_fwd_hdim64_fp16_softcapall_sm80_cu_b81ac279_37344cuda3std3__45__cpo3endE,@object
	.size		_ZN76_INTERNAL_461801e1_40_flash_fwd_hdim64_fp16_softcapall_sm80_cu_b81ac279_37344cuda3std3__45__cpo3endE,(_ZN76_INTERNAL_461801e1_40_flash_fwd_hdim64_fp16_softcapall_sm80_cu_b81ac279_37344cuda3std3__419piecewise_constructE - _ZN76_INTERNAL_461801e1_40_flash_fwd_hdim64_fp16_softcapall_sm80_cu_b81ac279_37344cuda3std3__45__cpo3endE)
_ZN76_INTERNAL_461801e1_40_flash_fwd_hdim64_fp16_softcapall_sm80_cu_b81ac279_37344cuda3std3__45__cpo3endE:
	.zero		1
	.type		_ZN76_INTERNAL_461801e1_40_flash_fwd_hdim64_fp16_softcapall_sm80_cu_b81ac279_37344cuda3std3__419piecewise_constructE,@object
	.size		_ZN76_INTERNAL_461801e1_40_flash_fwd_hdim64_fp16_softcapall_sm80_cu_b81ac279_37344cuda3std3__419piecewise_constructE,(_ZN76_INTERNAL_461801e1_40_flash_fwd_hdim64_fp16_softcapall_sm80_cu_b81ac279_37344cuda3std3__45__cpo4cendE - _ZN76_INTERNAL_461801e1_40_flash_fwd_hdim64_fp16_softcapall_sm80_cu_b81ac279_37344cuda3std3__419piecewise_constructE)
_ZN76_INTERNAL_461801e1_40_flash_fwd_hdim64_fp16_softcapall_sm80_cu_b81ac279_37344cuda3std3__419piecewise_constructE:
	.zero		1
	.type		_ZN76_INTERNAL_461801e1_40_flash_fwd_hdim64_fp16_softcapall_sm80_cu_b81ac279_37344cuda3std3__45__cpo4cendE,@object
	.size		_ZN76_INTERNAL_461801e1_40_flash_fwd_hdim64_fp16_softcapall_sm80_cu_b81ac279_37344cuda3std3__45__cpo4cendE,(_ZN76_INTERNAL_461801e1_40_flash_fwd_hdim64_fp16_softcapall_sm80_cu_b81ac279_37344cuda3std6ranges3__45__cpo4swapE - _ZN76_INTERNAL_461801e1_40_flash_fwd_hdim64_fp16_softcapall_sm80_cu_b81ac279_37344cuda3std3__45__cpo4cendE)
_ZN76_INTERNAL_461801e1_40_flash_fwd_hdim64_fp16_softcapall_sm80_cu_b81ac279_37344cuda3std3__45__cpo4cendE:
	.zero		1
	.type		_ZN76_INTERNAL_461801e1_40_flash_fwd_hdim64_fp16_softcapall_sm80_cu_b81ac279_37344cuda3std6ranges3__45__cpo4swapE,@object
	.size		_ZN76_INTERNAL_461801e1_40_flash_fwd_hdim64_fp16_softcapall_sm80_cu_b81ac279_37344cuda3std6ranges3__45__cpo4swapE,(.L_7 - _ZN76_INTERNAL_461801e1_40_flash_fwd_hdim64_fp16_softcapall_sm80_cu_b81ac279_37344cuda3std6ranges3__45__cpo4swapE)
_ZN76_INTERNAL_461801e1_40_flash_fwd_hdim64_fp16_softcapall_sm80_cu_b81ac279_37344cuda3std6ranges3__45__cpo4swapE:
	.zero		1
.L_7:


//--------------------- .nv.constant0._ZN7cutlass13device_kernelIN5flash19enable_sm80_to_sm89INS1_16FlashAttnFwdSm80INS1_25CollectiveMainloopFwdSm80ILi4ELi1ELb0EN4cute5tupleIJNS5_1CILi128EEENS7_ILi112EEENS7_ILi64EEEEEELi64ENS_6half_tEfNS_4arch4Sm80ELb0ELb0ELb1ELb0ELb0ELb0ELb1ELb0EEENS1_21CollectiveEpilogueFwdINS6_IJS8_SA_S9_EEENS6_IJNS7_ILi1EEESI_SI_EEESC_SE_Li128ELb0ELb1ELb0ELb0EEENS1_19SingleTileSchedulerILb0ELb0ELb1ELi128EEEEEEEEEvNT_6ParamsE --------------------------
	.section	.nv.constant0._ZN7cutlass13device_kernelIN5flash19enable_sm80_to_sm89INS1_16FlashAttnFwdSm80INS1_25CollectiveMainloopFwdSm80ILi4ELi1ELb0EN4cute5tupleIJNS5_1CILi128EEENS7_ILi112EEENS7_ILi64EEEEEELi64ENS_6half_tEfNS_4arch4Sm80ELb0ELb0ELb1ELb0ELb0ELb0ELb1ELb0EEENS1_21CollectiveEpilogueFwdINS6_IJS8_SA_S9_EEENS6_IJNS7_ILi1EEESI_SI_EEESC_SE_Li128ELb0ELb1ELb0ELb0EEENS1_19SingleTileSchedulerILb0ELb0ELb1ELi128EEEEEEEEEvNT_6ParamsE,"a",@progbits
	.sectionflags	@""
	.align	4
.nv.constant0._ZN7cutlass13device_kernelIN5flash19enable_sm80_to_sm89INS1_16FlashAttnFwdSm80INS1_25CollectiveMainloopFwdSm80ILi4ELi1ELb0EN4cute5tupleIJNS5_1CILi128EEENS7_ILi112EEENS7_ILi64EEEEEELi64ENS_6half_tEfNS_4arch4Sm80ELb0ELb0ELb1ELb0ELb0ELb0ELb1ELb0EEENS1_21CollectiveEpilogueFwdINS6_IJS8_SA_S9_EEENS6_IJNS7_ILi1EEESI_SI_EEESC_SE_Li128ELb0ELb1ELb0ELb0EEENS1_19SingleTileSchedulerILb0ELb0ELb1ELi128EEEEEEEEEvNT_6ParamsE:
	.zero		1576


//--------------------- .nv.constant0._ZN7cutlass13device_kernelIN5flash19enable_sm80_to_sm89INS1_16FlashAttnFwdSm80INS1_25CollectiveMainloopFwdSm80ILi4ELi1ELb0EN4cute5tupleIJNS5_1CILi128EEENS7_ILi112EEENS7_ILi64EEEEEELi64ENS_6half_tEfNS_4arch4Sm80ELb0ELb0ELb1ELb1ELb0ELb0ELb1ELb0EEENS1_21CollectiveEpilogueFwdINS6_IJS8_SA_S9_EEENS6_IJNS7_ILi1EEESI_SI_EEESC_SE_Li128ELb1ELb1ELb0ELb0EEENS1_19SingleTileSchedulerILb1ELb0ELb1ELi128EEEEEEEEEvNT_6ParamsE --------------------------
	.section	.nv.constant0._ZN7cutlass13device_kernelIN5flash19enable_sm80_to_sm89INS1_16FlashAttnFwdSm80INS1_25CollectiveMainloopFwdSm80ILi4ELi1ELb0EN4cute5tupleIJNS5_1CILi128EEENS7_ILi112EEENS7_ILi64EEEEEELi64ENS_6half_tEfNS_4arch4Sm80ELb0ELb0ELb1ELb1ELb0ELb0ELb1ELb0EEENS1_21CollectiveEpilogueFwdINS6_IJS8_SA_S9_EEENS6_IJNS7_ILi1EEESI_SI_EEESC_SE_Li128ELb1ELb1ELb0ELb0EEENS1_19SingleTileSchedulerILb1ELb0ELb1ELi128EEEEEEEEEvNT_6ParamsE,"a",@progbits
	.sectionflags	@""
	.align	4
.nv.constant0._ZN7cutlass13device_kernelIN5flash19enable_sm80_to_sm89INS1_16FlashAttnFwdSm80INS1_25CollectiveMainloopFwdSm80ILi4ELi1ELb0EN4cute5tupleIJNS5_1CILi128EEENS7_ILi112EEENS7_ILi64EEEEEELi64ENS_6half_tEfNS_4arch4Sm80ELb0ELb0ELb1ELb1ELb0ELb0ELb1ELb0EEENS1_21CollectiveEpilogueFwdINS6_IJS8_SA_S9_EEENS6_IJNS7_ILi1EEESI_SI_EEESC_SE_Li128ELb1ELb1ELb0ELb0EEENS1_19SingleTileSchedulerILb1ELb0ELb1ELi128EEEEEEEEEvNT_6ParamsE:
	.zero		1576


//--------------------- .nv.constant0._ZN7cutlass13device_kernelIN5flash19enable_sm80_to_sm89INS1_16FlashAttnFwdSm80INS1_25CollectiveMainloopFwdSm80ILi4ELi1ELb0EN4cute5tupleIJNS5_1CILi128EEENS7_ILi112EEENS7_ILi64EEEEEELi64ENS_6half_tEfNS_4arch4Sm80ELb0ELb0ELb1ELb1ELb0ELb1ELb1ELb0EEENS1_21CollectiveEpilogueFwdINS6_IJS8_SA_S9_EEENS6_IJNS7_ILi1EEESI_SI_EEESC_SE_Li128ELb1ELb1ELb0ELb0EEENS1_19SingleTileSchedulerILb1ELb0ELb1ELi128EEEEEEEEEvNT_6ParamsE --------------------------
	.section	.nv.constant0._ZN7cutlass13device_kernelIN5flash19enable_sm80_to_sm89INS1_16FlashAttnFwdSm80INS1_25CollectiveMainloopFwdSm80ILi4ELi1ELb0EN4cute5tupleIJNS5_1CILi128EEENS7_ILi112EEENS7_ILi64EEEEEELi64ENS_6half_tEfNS_4arch4Sm80ELb0ELb0ELb1ELb1ELb0ELb1ELb1ELb0EEENS1_21CollectiveEpilogueFwdINS6_IJS8_SA_S9_EEENS6_IJNS7_ILi1EEESI_SI_EEESC_SE_Li128ELb1ELb1ELb0ELb0EEENS1_19SingleTileSchedulerILb1ELb0ELb1ELi128EEEEEEEEEvNT_6ParamsE,"a",@progbits
	.sectionflags	@""
	.align	4
.nv.constant0._ZN7cutlass13device_kernelIN5flash19enable_sm80_to_sm89INS1_16FlashAttnFwdSm80INS1_25CollectiveMainloopFwdSm80ILi4ELi1ELb0EN4cute5tupleIJNS5_1CILi128EEENS7_ILi112EEENS7_ILi64EEEEEELi64ENS_6half_tEfNS_4arch4Sm80ELb0ELb0ELb1ELb1ELb0ELb1ELb1ELb0EEENS1_21CollectiveEpilogueFwdINS6_IJS8_SA_S9_EEENS6_IJNS7_ILi1EEESI_SI_EEESC_SE_Li128ELb1ELb1ELb0ELb0EEENS1_19SingleTileSchedulerILb1ELb0ELb1ELi128EEEEEEEEEvNT_6ParamsE:
	.zero		1576


//--------------------- .nv.constant0._ZN7cutlass13device_kernelIN5flash19enable_sm80_to_sm89INS1_16FlashAttnFwdSm80INS1_25CollectiveMainloopFwdSm80ILi4ELi1ELb0EN4cute5tupleIJNS5_1CILi128EEENS7_ILi96EEENS7_ILi64EEEEEELi64ENS_6half_tEfNS_4arch4Sm80ELb0ELb1ELb1ELb0ELb0ELb0ELb1ELb0EEENS1_21CollectiveEpilogueFwdINS6_IJS8_SA_S9_EEENS6_IJNS7_ILi1EEESI_SI_EEESC_SE_Li128ELb0ELb1ELb0ELb0EEENS1_19SingleTileSchedulerILb0ELb0ELb1ELi128EEEEEEEEEvNT_6ParamsE --------------------------
	.section	.nv.constant0._ZN7cutlass13device_kernelIN5flash19enable_sm80_to_sm89INS1_16FlashAttnFwdSm80INS1_25CollectiveMainloopFwdSm80ILi4ELi1ELb0EN4cute5tupleIJNS5_1CILi128EEENS7_ILi96EEENS7_ILi64EEEEEELi64ENS_6half_tEfNS_4arch4Sm80ELb0ELb1ELb1ELb0ELb0ELb0ELb1ELb0EEENS1_21CollectiveEpilogueFwdINS6_IJS8_SA_S9_EEENS6_IJNS7_ILi1EEESI_SI_EEESC_SE_Li128ELb0ELb1ELb0ELb0EEENS1_19SingleTileSchedulerILb0ELb0ELb1ELi128EEEEEEEEEvNT_6ParamsE,"a",@progbits
	.sectionflags	@""
	.align	4
.nv.constant0._ZN7cutlass13device_kernelIN5flash19enable_sm80_to_sm89INS1_16FlashAttnFwdSm80INS1_25CollectiveMainloopFwdSm80ILi4ELi1ELb0EN4cute5tupleIJNS5_1CILi128EEENS7_ILi96EEENS7_ILi64EEEEEELi64ENS_6half_tEfNS_4arch4Sm80ELb0ELb1ELb1ELb0ELb0ELb0ELb1ELb0EEENS1_21CollectiveEpilogueFwdINS6_IJS8_SA_S9_EEENS6_IJNS7_ILi1EEESI_SI_EEESC_SE_Li128ELb0ELb1ELb0ELb0EEENS1_19SingleTileSchedulerILb0ELb0ELb1ELi128EEEEEEEEEvNT_6ParamsE:
	.zero		1576


//--------------------- .nv.constant0._ZN7cutlass13device_kernelIN5flash19enable_sm80_to_sm89INS1_16FlashAttnFwdSm80INS1_25CollectiveMainloopFwdSm80ILi4ELi1ELb0EN4cute5tupleIJNS5_1CILi128EEENS7_ILi96EEENS7_ILi64EEEEEELi64ENS_6half_tEfNS_4arch4Sm80ELb0ELb1ELb1ELb1ELb0ELb0ELb1ELb0EEENS1_21CollectiveEpilogueFwdINS6_IJS8_SA_S9_EEENS6_IJNS7_ILi1EEESI_SI_EEESC_SE_Li128ELb1ELb1ELb0ELb0EEENS1_19SingleTileSchedulerILb1ELb0ELb1ELi128EEEEEEEEEvNT_6ParamsE --------------------------
	.section	.nv.constant0._ZN7cutlass13device_kernelIN5flash19enable_sm80_to_sm89INS1_16FlashAttnFwdSm80INS1_25CollectiveMainloopFwdSm80ILi4ELi1ELb0EN4cute5tupleIJNS5_1CILi128EEENS7_ILi96EEENS7_ILi64EEEEEELi64ENS_6half_tEfNS_4arch4Sm80ELb0ELb1ELb1ELb1ELb0ELb0ELb1ELb0EEENS1_21CollectiveEpilogueFwdINS6_IJS8_SA_S9_EEENS6_IJNS7_ILi1EEESI_SI_EEESC_SE_Li128ELb1ELb1ELb0ELb0EEENS1_19SingleTileSchedulerILb1ELb0ELb1ELi128EEEEEEEEEvNT_6ParamsE,"a",@progbits
	.sectionflags	@""
	.align	4
.nv.constant0._ZN7cutlass13device_kernelIN5flash19enable_sm80_to_sm89INS1_16FlashAttnFwdSm80INS1_25CollectiveMainloopFwdSm80ILi4ELi1ELb0EN4cute5tupleIJNS5_1CILi128EEENS7_ILi96EEENS7_ILi64EEEEEELi64ENS_6half_tEfNS_4arch4Sm80ELb0ELb1ELb1ELb1ELb0ELb0ELb1ELb0EEENS1_21CollectiveEpilogueFwdINS6_IJS8_SA_S9_EEENS6_IJNS7_ILi1EEESI_SI_EEESC_SE_Li128ELb1ELb1ELb0ELb0EEENS1_19SingleTileSchedulerILb1ELb0ELb1ELi128EEEEEEEEEvNT_6ParamsE:
	.zero		1576


//--------------------- .nv.constant0._ZN7cutlass13device_kernelIN5flash19enable_sm80_to_sm89INS1_16FlashAttnFwdSm80INS1_25CollectiveMainloopFwdSm80ILi4ELi1ELb0EN4cute5tupleIJNS5_1CILi128EEENS7_ILi96EEENS7_ILi64EEEEEELi64ENS_6half_tEfNS_4arch4Sm80ELb0ELb1ELb1ELb1ELb0ELb1ELb1ELb0EEENS1_21CollectiveEpilogueFwdINS6_IJS8_SA_S9_EEENS6_IJNS7_ILi1EEESI_SI_EEESC_SE_Li128ELb1ELb1ELb0ELb0EEENS1_19SingleTileSchedulerILb1ELb0ELb1ELi128EEEEEEEEEvNT_6ParamsE --------------------------
	.section	.nv.constant0._ZN7cutlass13device_kernelIN5flash19enable_sm80_to_sm89INS1_16FlashAttnFwdSm80INS1_25CollectiveMainloopFwdSm80ILi4ELi1ELb0EN4cute5tupleIJNS5_1CILi128EEENS7_ILi96EEENS7_ILi64EEEEEELi64ENS_6half_tEfNS_4arch4Sm80ELb0ELb1ELb1ELb1ELb0ELb1ELb1ELb0EEENS1_21CollectiveEpilogueFwdINS6_IJS8_SA_S9_EEENS6_IJNS7_ILi1EEESI_SI_EEESC_SE_Li128ELb1ELb1ELb0ELb0EEENS1_19SingleTileSchedulerILb1ELb0ELb1ELi128EEEEEEEEEvNT_6ParamsE,"a",@progbits
	.sectionflags	@""
	.align	4
.nv.constant0._ZN7cutlass13device_kernelIN5flash19enable_sm80_to_sm89INS1_16FlashAttnFwdSm80INS1_25CollectiveMainloopFwdSm80ILi4ELi1ELb0EN4cute5tupleIJNS5_1CILi128EEENS7_ILi96EEENS7_ILi64EEEEEELi64ENS_6half_tEfNS_4arch4Sm80ELb0ELb1ELb1ELb1ELb0ELb1ELb1ELb0EEENS1_21CollectiveEpilogueFwdINS6_IJS8_SA_S9_EEENS6_IJNS7_ILi1EEESI_SI_EEESC_SE_Li128ELb1ELb1ELb0ELb0EEENS1_19SingleTileSchedulerILb1ELb0ELb1ELi128EEEEEEEEEvNT_6ParamsE:
	.zero		1576


//--------------------- .nv.constant0._ZN7cutlass13device_kernelIN5flash19enable_sm80_to_sm89INS1_16FlashAttnFwdSm80INS1_25CollectiveMainloopFwdSm80ILi4ELi1ELb0EN4cute5tupleIJNS5_1CILi128EEENS7_ILi112EEENS7_ILi64EEEEEELi64ENS_6half_tEfNS_4arch4Sm80ELb1ELb0ELb1ELb0ELb0ELb0ELb1ELb0EEENS1_21CollectiveEpilogueFwdINS6_IJS8_SA_S9_EEENS6_IJNS7_ILi1EEESI_SI_EEESC_SE_Li128ELb0ELb1ELb0ELb0EEENS1_30DynamicPersistentTileSchedulerILi128ELi128ELb0ELb1ELb0EEEEEEEEEvNT_6ParamsE --------------------------
	.section	.nv.constant0._ZN7cutlass13device_kernelIN5flash19enable_sm80_to_sm89INS1_16FlashAttnFwdSm80INS1_25CollectiveMainloopFwdSm80ILi4ELi1ELb0EN4cute5tupleIJNS5_1CILi128EEENS7_ILi112EEENS7_ILi64EEEEEELi64ENS_6half_tEfNS_4arch4Sm80ELb1ELb0ELb1ELb0ELb0ELb0ELb1ELb0EEENS1_21CollectiveEpilogueFwdINS6_IJS8_SA_S9_EEENS6_IJNS7_ILi1EEESI_SI_EEESC_SE_Li128ELb0ELb1ELb0ELb0EEENS1_30DynamicPersistentTileSchedulerILi128ELi128ELb0ELb1ELb0EEEEEEEEEvNT_6ParamsE,"a",@progbits
	.sectionflags	@""
	.align	4
.nv.constant0._ZN7cutlass13device_kernelIN5flash19enable_sm80_to_sm89INS1_16FlashAttnFwdSm80INS1_25CollectiveMainloopFwdSm80ILi4ELi1ELb0EN4cute5tupleIJNS5_1CILi128EEENS7_ILi112EEENS7_ILi64EEEEEELi64ENS_6half_tEfNS_4arch4Sm80ELb1ELb0ELb1ELb0ELb0ELb0ELb1ELb0EEENS1_21CollectiveEpilogueFwdINS6_IJS8_SA_S9_EEENS6_IJNS7_ILi1EEESI_SI_EEESC_SE_Li128ELb0ELb1ELb0ELb0EEENS1_30DynamicPersistentTileSchedulerILi128ELi128ELb0ELb1ELb0EEEEEEEEEvNT_6ParamsE:
	.zero		1592


//--------------------- .nv.constant0._ZN7cutlass13device_kernelIN5flash19enable_sm80_to_sm89INS1_16FlashAttnFwdSm80INS1_25CollectiveMainloopFwdSm80ILi4ELi1ELb0EN4cute5tupleIJNS5_1CILi128EEENS7_ILi112EEENS7_ILi64EEEEEELi64ENS_6half_tEfNS_4arch4Sm80ELb1ELb0ELb1ELb1ELb0ELb0ELb1ELb0EEENS1_21CollectiveEpilogueFwdINS6_IJS8_SA_S9_EEENS6_IJNS7_ILi1EEESI_SI_EEESC_SE_Li128ELb1ELb1ELb0ELb0EEENS1_19SingleTileSchedulerILb1ELb0ELb1ELi128EEEEEEEEEvNT_6ParamsE --------------------------
	.section	.nv.constant0._ZN7cutlass13device_kernelIN5flash19enable_sm80_to_sm89INS1_16FlashAttnFwdSm80INS1_25CollectiveMainloopFwdSm80ILi4ELi1ELb0EN4cute5tupleIJNS5_1CILi128EEENS7_ILi112EEENS7_ILi64EEEEEELi64ENS_6half_tEfNS_4arch4Sm80ELb1ELb0ELb1ELb1ELb0ELb0ELb1ELb0EEENS1_21CollectiveEpilogueFwdINS6_IJS8_SA_S9_EEENS6_IJNS7_ILi1EEESI_SI_EEESC_SE_Li128ELb1ELb1ELb0ELb0EEENS1_19SingleTileSchedulerILb1ELb0ELb1ELi128EEEEEEEEEvNT_6ParamsE,"a",@progbits
	.sectionflags	@""
	.align	4
.nv.constant0._ZN7cutlass13device_kernelIN5flash19enable_sm80_to_sm89INS1_16FlashAttnFwdSm80INS1_25CollectiveMainloopFwdSm80ILi4ELi1ELb0EN4cute5tupleIJNS5_1CILi128EEENS7_ILi112EEENS7_ILi64EEEEEELi64ENS_6half_tEfNS_4arch4Sm80ELb1ELb0ELb1ELb1ELb0ELb0ELb1ELb0EEENS1_21CollectiveEpilogueFwdINS6_IJS8_SA_S9_EEENS6_IJNS7_ILi1EEESI_SI_EEESC_SE_Li128ELb1ELb1ELb0ELb0EEENS1_19SingleTileSchedulerILb1ELb0ELb1ELi128EEEEEEEEEvNT_6ParamsE:
	.zero		1576


//--------------------- .nv.constant0._ZN7cutlass13device_kernelIN5flash19enable_sm80_to_sm89INS1_16FlashAttnFwdSm80INS1_25CollectiveMainloopFwdSm80ILi4ELi1ELb0EN4cute5tupleIJNS5_1CILi128EEENS7_ILi112EEENS7_ILi64EEEEEELi64ENS_6half_tEfNS_4arch4Sm80ELb1ELb0ELb1ELb1ELb0ELb1ELb1ELb0EEENS1_21CollectiveEpilogueFwdINS6_IJS8_SA_S9_EEENS6_IJNS7_ILi1EEESI_SI_EEESC_SE_Li128ELb1ELb1ELb0ELb0EEENS1_19SingleTileSchedulerILb1ELb0ELb1ELi128EEEEEEEEEvNT_6ParamsE --------------------------
	.section	.nv.constant0._ZN7cutlass13device_kernelIN5flash19enable_sm80_to_sm89INS1_16FlashAttnFwdSm80INS1_25CollectiveMainloopFwdSm80ILi4ELi1ELb0EN4cute5tupleIJNS5_1CILi128EEENS7_ILi112EEENS7_ILi64EEEEEELi64ENS_6half_tEfNS_4arch4Sm80ELb1ELb0ELb1ELb1ELb0ELb1ELb1ELb0EEENS1_21CollectiveEpilogueFwdINS6_IJS8_SA_S9_EEENS6_IJNS7_ILi1EEESI_SI_EEESC_SE_Li128ELb1ELb1ELb0ELb0EEENS1_19SingleTileSchedulerILb1ELb0ELb1ELi128EEEEEEEEEvNT_6ParamsE,"a",@progbits
	.sectionflags	@""
	.align	4
.nv.constant0._ZN7cutlass13device_kernelIN5flash19enable_sm80_to_sm89INS1_16FlashAttnFwdSm80INS1_25CollectiveMainloopFwdSm80ILi4ELi1ELb0EN4cute5tupleIJNS5_1CILi128EEENS7_ILi112EEENS7_ILi64EEEEEELi64ENS_6half_tEfNS_4arch4Sm80ELb1ELb0ELb1ELb1ELb0ELb1ELb1ELb0EEENS1_21CollectiveEpilogueFwdINS6_IJS8_SA_S9_EEENS6_IJNS7_ILi1EEESI_SI_EEESC_SE_Li128ELb1ELb1ELb0ELb0EEENS1_19SingleTileSchedulerILb1ELb0ELb1ELi128EEEEEEEEEvNT_6ParamsE:
	.zero		1576


//--------------------- .nv.constant0._ZN7cutlass13device_kernelIN5flash19enable_sm80_to_sm89INS1_16FlashAttnFwdSm80INS1_25CollectiveMainloopFwdSm80ILi4ELi1ELb0EN4cute5tupleIJNS5_1CILi128EEENS7_ILi112EEENS7_ILi64EEEEEELi64ENS_6half_tEfNS_4arch4Sm80ELb0ELb0ELb0ELb0ELb0ELb0ELb1ELb0EEENS1_21CollectiveEpilogueFwdINS6_IJS8_SA_S9_EEENS6_IJNS7_ILi1EEESI_SI_EEESC_SE_Li128ELb0ELb1ELb0ELb0EEENS1_19SingleTileSchedulerILb0ELb0ELb1ELi128EEEEEEEEEvNT_6ParamsE --------------------------
	.section	.nv.constant0._ZN7cutlass13device_kernelIN5flash19enable_sm80_to_sm89INS1_16FlashAttnFwdSm80INS1_25CollectiveMainloopFwdSm80ILi4ELi1ELb0EN4cute5tupleIJNS5_1CILi128EEENS7_ILi112EEENS7_ILi64EEEEEELi64ENS_6half_tEfNS_4arch4Sm80ELb0ELb0ELb0ELb0ELb0ELb0ELb1ELb0EEENS1_21CollectiveEpilogueFwdINS6_IJS8_SA_S9_EEENS6_IJNS7_ILi1EEESI_SI_EEESC_SE_Li128ELb0ELb1ELb0ELb0EEENS1_19SingleTileSchedulerILb0ELb0ELb1ELi128EEEEEEEEEvNT_6ParamsE,"a",@progbits
	.sectionflags	@""
	.align	4
.nv.constant0._ZN7cutlass13device_kernelIN5flash19enable_sm80_to_sm89INS1_16FlashAttnFwdSm80INS1_25CollectiveMainloopFwdSm80ILi4ELi1ELb0EN4cute5tupleIJNS5_1CILi128EEENS7_ILi112EEENS7_ILi64EEEEEELi64ENS_6half_tEfNS_4arch4Sm80ELb0ELb0ELb0ELb0ELb0ELb0ELb1ELb0EEENS1_21CollectiveEpilogueFwdINS6_IJS8_SA_S9_EEENS6_IJNS7_ILi1EEESI_SI_EEESC_SE_Li128ELb0ELb1ELb0ELb0EEENS1_19SingleTileSchedulerILb0ELb0ELb1ELi128EEEEEEEEEvNT_6ParamsE:
	.zero		1576


//--------------------- .nv.constant0._ZN7cutlass13device_kernelIN5flash19enable_sm80_to_sm89INS1_16FlashAttnFwdSm80INS1_25CollectiveMainloopFwdSm80ILi4ELi1ELb0EN4cute5tupleIJNS5_1CILi128EEENS7_ILi112EEENS7_ILi64EEEEEELi64ENS_6half_tEfNS_4arch4Sm80ELb0ELb0ELb0ELb1ELb0ELb0ELb1ELb0EEENS1_21CollectiveEpilogueFwdINS6_IJS8_SA_S9_EEENS6_IJNS7_ILi1EEESI_SI_EEESC_SE_Li128ELb1ELb1ELb0ELb0EEENS1_19SingleTileSchedulerILb1ELb0ELb1ELi128EEEEEEEEEvNT_6ParamsE --------------------------
	.section	.nv.constant0._ZN7cutlass13device_kernelIN5flash19enable_sm80_to_sm89INS1_16FlashAttnFwdSm80INS1_25CollectiveMainloopFwdSm80ILi4ELi1ELb0EN4cute5tupleIJNS5_1CILi128EEENS7_ILi112EEENS7_ILi64EEEEEELi64ENS_6half_tEfNS_4arch4Sm80ELb0ELb0ELb0ELb1ELb0ELb0ELb1ELb0EEENS1_21CollectiveEpilogueFwdINS6_IJS8_SA_S9_EEENS6_IJNS7_ILi1EEESI_SI_EEESC_SE_Li128ELb1ELb1ELb0ELb0EEENS1_19SingleTileSchedulerILb1ELb0ELb1ELi128EEEEEEEEEvNT_6ParamsE,"a",@progbits
	.sectionflags	@""
	.align	4
.nv.constant0._ZN7cutlass13device_kernelIN5flash19enable_sm80_to_sm89INS1_16FlashAttnFwdSm80INS1_25CollectiveMainloopFwdSm80ILi4ELi1ELb0EN4cute5tupleIJNS5_1CILi128EEENS7_ILi112EEENS7_ILi64EEEEEELi64ENS_6half_tEfNS_4arch4Sm80ELb0ELb0ELb0ELb1ELb0ELb0ELb1ELb0EEENS1_21CollectiveEpilogueFwdINS6_IJS8_SA_S9_EEENS6_IJNS7_ILi1EEESI_SI_EEESC_SE_Li128ELb1ELb1ELb0ELb0EEENS1_19SingleTileSchedulerILb1ELb0ELb1ELi128EEEEEEEEEvNT_6ParamsE:
	.zero		1576


//--------------------- .nv.constant0._ZN7cutlass13device_kernelIN5flash19enable_sm80_to_sm89INS1_16FlashAttnFwdSm80INS1_25CollectiveMainloopFwdSm80ILi4ELi1ELb0EN4cute5tupleIJNS5_1CILi128EEENS7_ILi112EEENS7_ILi64EEEEEELi64ENS_6half_tEfNS_4arch4Sm80ELb0ELb0ELb0ELb1ELb0ELb1ELb1ELb0EEENS1_21CollectiveEpilogueFwdINS6_IJS8_SA_S9_EEENS6_IJNS7_ILi1EEESI_SI_EEESC_SE_Li128ELb1ELb1ELb0ELb0EEENS1_19SingleTileSchedulerILb1ELb0ELb1ELi128EEEEEEEEEvNT_6ParamsE --------------------------
	.section	.nv.constant0._ZN7cutlass13device_kernelIN5flash19enable_sm80_to_sm89INS1_16FlashAttnFwdSm80INS1_25CollectiveMainloopFwdSm80ILi4ELi1ELb0EN4cute5tupleIJNS5_1CILi128EEENS7_ILi112EEENS7_ILi64EEEEEELi64ENS_6half_tEfNS_4arch4Sm80ELb0ELb0ELb0ELb1ELb0ELb1ELb1ELb0EEENS1_21CollectiveEpilogueFwdINS6_IJS8_SA_S9_EEENS6_IJNS7_ILi1EEESI_SI_EEESC_SE_Li128ELb1ELb1ELb0ELb0EEENS1_19SingleTileSchedulerILb1ELb0ELb1ELi128EEEEEEEEEvNT_6ParamsE,"a",@progbits
	.sectionflags	@""
	.align	4
.nv.constant0._ZN7cutlass13device_kernelIN5flash19enable_sm80_to_sm89INS1_16FlashAttnFwdSm80INS1_25CollectiveMainloopFwdSm80ILi4ELi1ELb0EN4cute5tupleIJNS5_1CILi128EEENS7_ILi112EEENS7_ILi64EEEEEELi64ENS_6half_tEfNS_4arch4Sm80ELb0ELb0ELb0ELb1ELb0ELb1ELb1ELb0EEENS1_21CollectiveEpilogueFwdINS6_IJS8_SA_S9_EEENS6_IJNS7_ILi1EEESI_SI_EEESC_SE_Li128ELb1ELb1ELb0ELb0EEENS1_19SingleTileSchedulerILb1ELb0ELb1ELi128EEEEEEEEEvNT_6ParamsE:
	.zero		1576


//--------------------- .nv.constant0._ZN7cutlass13device_kernelIN5flash19enable_sm80_to_sm89INS1_16FlashAttnFwdSm80INS1_25CollectiveMainloopFwdSm80ILi4ELi1ELb0EN4cute5tupleIJNS5_1CILi128EEENS7_ILi96EEENS7_ILi64EEEEEELi64ENS_6half_tEfNS_4arch4Sm80ELb0ELb1ELb0ELb0ELb0ELb0ELb1ELb0EEENS1_21CollectiveEpilogueFwdINS6_IJS8_SA_S9_EEENS6_IJNS7_ILi1EEESI_SI_EEESC_SE_Li128ELb0ELb1ELb0ELb0EEENS1_19SingleTileSchedulerILb0ELb0ELb1ELi128EEEEEEEEEvNT_6ParamsE --------------------------
	.section	.nv.constant0._ZN7cutlass13device_kernelIN5flash19enable_sm80_to_sm89INS1_16FlashAttnFwdSm80INS1_25CollectiveMainloopFwdSm80ILi4ELi1ELb0EN4cute5tupleIJNS5_1CILi128EEENS7_ILi96EEENS7_ILi64EEEEEELi64ENS_6half_tEfNS_4arch4Sm80ELb0ELb1ELb0ELb0ELb0ELb0ELb1ELb0EEENS1_21CollectiveEpilogueFwdINS6_IJS8_SA_S9_EEENS6_IJNS7_ILi1EEESI_SI_EEESC_SE_Li128ELb0ELb1ELb0ELb0EEENS1_19SingleTileSchedulerILb0ELb0ELb1ELi128EEEEEEEEEvNT_6ParamsE,"a",@progbits
	.sectionflags	@""
	.align	4
.nv.constant0._ZN7cutlass13device_kernelIN5flash19enable_sm80_to_sm89INS1_16FlashAttnFwdSm80INS1_25CollectiveMainloopFwdSm80ILi4ELi1ELb0EN4cute5tupleIJNS5_1CILi128EEENS7_ILi96EEENS7_ILi64EEEEEELi64ENS_6half_tEfNS_4arch4Sm80ELb0ELb1ELb0ELb0ELb0ELb0ELb1ELb0EEENS1_21CollectiveEpilogueFwdINS6_IJS8_SA_S9_EEENS6_IJNS7_ILi1EEESI_SI_EEESC_SE_Li128ELb0ELb1ELb0ELb0EEENS1_19SingleTileSchedulerILb0ELb0ELb1ELi128EEEEEEEEEvNT_6ParamsE:
	.zero		1576


//--------------------- .nv.constant0._ZN7cutlass13device_kernelIN5flash19enable_sm80_to_sm89INS1_16FlashAttnFwdSm80INS1_25CollectiveMainloopFwdSm80ILi4ELi1ELb0EN4cute5tupleIJNS5_1CILi128EEENS7_ILi96EEENS7_ILi64EEEEEELi64ENS_6half_tEfNS_4arch4Sm80ELb0ELb1ELb0ELb1ELb0ELb0ELb1ELb0EEENS1_21CollectiveEpilogueFwdINS6_IJS8_SA_S9_EEENS6_IJNS7_ILi1EEESI_SI_EEESC_SE_Li128ELb1ELb1ELb0ELb0EEENS1_19SingleTileSchedulerILb1ELb0ELb1ELi128EEEEEEEEEvNT_6ParamsE --------------------------
	.section	.nv.constant0._ZN7cutlass13device_kernelIN5flash19enable_sm80_to_sm89INS1_16FlashAttnFwdSm80INS1_25CollectiveMainloopFwdSm80ILi4ELi1ELb0EN4cute5tupleIJNS5_1CILi128EEENS7_ILi96EEENS7_ILi64EEEEEELi64ENS_6half_tEfNS_4arch4Sm80ELb0ELb1ELb0ELb1ELb0ELb0ELb1ELb0EEENS1_21CollectiveEpilogueFwdINS6_IJS8_SA_S9_EEENS6_IJNS7_ILi1EEESI_SI_EEESC_SE_Li128ELb1ELb1ELb0ELb0EEENS1_19SingleTileSchedulerILb1ELb0ELb1ELi128EEEEEEEEEvNT_6ParamsE,"a",@progbits
	.sectionflags	@""
	.align	4
.nv.constant0._ZN7cutlass13device_kernelIN5flash19enable_sm80_to_sm89INS1_16FlashAttnFwdSm80INS1_25CollectiveMainloopFwdSm80ILi4ELi1ELb0EN4cute5tupleIJNS5_1CILi128EEENS7_ILi96EEENS7_ILi64EEEEEELi64ENS_6half_tEfNS_4arch4Sm80ELb0ELb1ELb0ELb1ELb0ELb0ELb1ELb0EEENS1_21CollectiveEpilogueFwdINS6_IJS8_SA_S9_EEENS6_IJNS7_ILi1EEESI_SI_EEESC_SE_Li128ELb1ELb1ELb0ELb0EEENS1_19SingleTileSchedulerILb1ELb0ELb1ELi128EEEEEEEEEvNT_6ParamsE:
	.zero		1576


//--------------------- .nv.constant0._ZN7cutlass13device_kernelIN5flash19enable_sm80_to_sm89INS1_16FlashAttnFwdSm80INS1_25CollectiveMainloopFwdSm80ILi4ELi1ELb0EN4cute5tupleIJNS5_1CILi128EEENS7_ILi96EEENS7_ILi64EEEEEELi64ENS_6half_tEfNS_4arch4Sm80ELb0ELb1ELb0ELb1ELb0ELb1ELb1ELb0EEENS1_21CollectiveEpilogueFwdINS6_IJS8_SA_S9_EEENS6_IJNS7_ILi1EEESI_SI_EEESC_SE_Li128ELb1ELb1ELb0ELb0EEENS1_19SingleTileSchedulerILb1ELb0ELb1ELi128EEEEEEEEEvNT_6ParamsE --------------------------
	.section	.nv.constant0._ZN7cutlass13device_kernelIN5flash19enable_sm80_to_sm89INS1_16FlashAttnFwdSm80INS1_25CollectiveMainloopFwdSm80ILi4ELi1ELb0EN4cute5tupleIJNS5_1CILi128EEENS7_ILi96EEENS7_ILi64EEEEEELi64ENS_6half_tEfNS_4arch4Sm80ELb0ELb1ELb0ELb1ELb0ELb1ELb1ELb0EEENS1_21CollectiveEpilogueFwdINS6_IJS8_SA_S9_EEENS6_IJNS7_ILi1EEESI_SI_EEESC_SE_Li128ELb1ELb1ELb0ELb0EEENS1_19SingleTileSchedulerILb1ELb0ELb1ELi128EEEEEEEEEvNT_6ParamsE,"a",@progbits
	.sectionflags	@""
	.align	4
.nv.constant0._ZN7cutlass13device_kernelIN5flash19enable_sm80_to_sm89INS1_16FlashAttnFwdSm80INS1_25CollectiveMainloopFwdSm80ILi4ELi1ELb0EN4cute5tupleIJNS5_1CILi128EEENS7_ILi96EEENS7_ILi64EEEEEELi64ENS_6half_tEfNS_4arch4Sm80ELb0ELb1ELb0ELb1ELb0ELb1ELb1ELb0EEENS1_21CollectiveEpilogueFwdINS6_IJS8_SA_S9_EEENS6_IJNS7_ILi1EEESI_SI_EEESC_SE_Li128ELb1ELb1ELb0ELb0EEENS1_19SingleTileSchedulerILb1ELb0ELb1ELi128EEEEEEEEEvNT_6ParamsE:
	.zero		1576


//--------------------- .nv.constant0._ZN7cutlass13device_kernelIN5flash19enable_sm80_to_sm89INS1_16FlashAttnFwdSm80INS1_25CollectiveMainloopFwdSm80ILi4ELi1ELb0EN4cute5tupleIJNS5_1CILi128EEENS7_ILi112EEENS7_ILi64EEEEEELi64ENS_6half_tEfNS_4arch4Sm80ELb1ELb0ELb0ELb0ELb0ELb0ELb1ELb0EEENS1_21CollectiveEpilogueFwdINS6_IJS8_SA_S9_EEENS6_IJNS7_ILi1EEESI_SI_EEESC_SE_Li128ELb0ELb1ELb0ELb0EEENS1_30DynamicPersistentTileSchedulerILi128ELi128ELb0ELb1ELb0EEEEEEEEEvNT_6ParamsE --------------------------
	.section	.nv.constant0._ZN7cutlass13device_kernelIN5flash19enable_sm80_to_sm89INS1_16FlashAttnFwdSm80INS1_25CollectiveMainloopFwdSm80ILi4ELi1ELb0EN4cute5tupleIJNS5_1CILi128EEENS7_ILi112EEENS7_ILi64EEEEEELi64ENS_6half_tEfNS_4arch4Sm80ELb1ELb0ELb0ELb0ELb0ELb0ELb1ELb0EEENS1_21CollectiveEpilogueFwdINS6_IJS8_SA_S9_EEENS6_IJNS7_ILi1EEESI_SI_EEESC_SE_Li128ELb0ELb1ELb0ELb0EEENS1_30DynamicPersistentTileSchedulerILi128ELi128ELb0ELb1ELb0EEEEEEEEEvNT_6ParamsE,"a",@progbits
	.sectionflags	@""
	.align	4
.nv.constant0._ZN7cutlass13device_kernelIN5flash19enable_sm80_to_sm89INS1_16FlashAttnFwdSm80INS1_25CollectiveMainloopFwdSm80ILi4ELi1ELb0EN4cute5tupleIJNS5_1CILi128EEENS7_ILi112EEENS7_ILi64EEEEEELi64ENS_6half_tEfNS_4arch4Sm80ELb1ELb0ELb0ELb0ELb0ELb0ELb1ELb0EEENS1_21CollectiveEpilogueFwdINS6_IJS8_SA_S9_EEENS6_IJNS7_ILi1EEESI_SI_EEESC_SE_Li128ELb0ELb1ELb0ELb0EEENS1_30DynamicPersistentTileSchedulerILi128ELi128ELb0ELb1ELb0EEEEEEEEEvNT_6ParamsE:
	.zero		1592


//--------------------- .nv.constant0._ZN7cutlass13device_kernelIN5flash19enable_sm80_to_sm89INS1_16FlashAttnFwdSm80INS1_25CollectiveMainloopFwdSm80ILi4ELi1ELb0EN4cute5tupleIJNS5_1CILi128EEENS7_ILi112EEENS7_ILi64EEEEEELi64ENS_6half_tEfNS_4arch4Sm80ELb1ELb0ELb0ELb1ELb0ELb0ELb1ELb0EEENS1_21CollectiveEpilogueFwdINS6_IJS8_SA_S9_EEENS6_IJNS7_ILi1EEESI_SI_EEESC_SE_Li128ELb1ELb1ELb0ELb0EEENS1_19SingleTileSchedulerILb1ELb0ELb1ELi128EEEEEEEEEvNT_6ParamsE --------------------------
	.section	.nv.constant0._ZN7cutlass13device_kernelIN5flash19enable_sm80_to_sm89INS1_16FlashAttnFwdSm80INS1_25CollectiveMainloopFwdSm80ILi4ELi1ELb0EN4cute5tupleIJNS5_1CILi128EEENS7_ILi112EEENS7_ILi64EEEEEELi64ENS_6half_tEfNS_4arch4Sm80ELb1ELb0ELb0ELb1ELb0ELb0ELb1ELb0EEENS1_21CollectiveEpilogueFwdINS6_IJS8_SA_S9_EEENS6_IJNS7_ILi1EEESI_SI_EEESC_SE_Li128ELb1ELb1ELb0ELb0EEENS1_19SingleTileSchedulerILb1ELb0ELb1ELi128EEEEEEEEEvNT_6ParamsE,"a",@progbits
	.sectionflags	@""
	.align	4
.nv.constant0._ZN7cutlass13device_kernelIN5flash19enable_sm80_to_sm89INS1_16FlashAttnFwdSm80INS1_25CollectiveMainloopFwdSm80ILi4ELi1ELb0EN4cute5tupleIJNS5_1CILi128EEENS7_ILi112EEENS7_ILi64EEEEEELi64ENS_6half_tEfNS_4arch4Sm80ELb1ELb0ELb0ELb1ELb0ELb0ELb1ELb0EEENS1_21CollectiveEpilogueFwdINS6_IJS8_SA_S9_EEENS6_IJNS7_ILi1EEESI_SI_EEESC_SE_Li128ELb1ELb1ELb0ELb0EEENS1_19SingleTileSchedulerILb1ELb0ELb1ELi128EEEEEEEEEvNT_6ParamsE:
	.zero		1576


//--------------------- .nv.constant0._ZN7cutlass13device_kernelIN5flash19enable_sm80_to_sm89INS1_16FlashAttnFwdSm80INS1_25CollectiveMainloopFwdSm80ILi4ELi1ELb0EN4cute5tupleIJNS5_1CILi128EEENS7_ILi112EEENS7_ILi64EEEEEELi64ENS_6half_tEfNS_4arch4Sm80ELb1ELb0ELb0ELb1ELb0ELb1ELb1ELb0EEENS1_21CollectiveEpilogueFwdINS6_IJS8_SA_S9_EEENS6_IJNS7_ILi1EEESI_SI_EEESC_SE_Li128ELb1ELb1ELb0ELb0EEENS1_19SingleTileSchedulerILb1ELb0ELb1ELi128EEEEEEEEEvNT_6ParamsE --------------------------
	.section	.nv.constant0._ZN7cutlass13device_kernelIN5flash19enable_sm80_to_sm89INS1_16FlashAttnFwdSm80INS1_25CollectiveMainloopFwdSm80ILi4ELi1ELb0EN4cute5tupleIJNS5_1CILi128EEENS7_ILi112EEENS7_ILi64EEEEEELi64ENS_6half_tEfNS_4arch4Sm80ELb1ELb0ELb0ELb1ELb0ELb1ELb1ELb0EEENS1_21CollectiveEpilogueFwdINS6_IJS8_SA_S9_EEENS6_IJNS7_ILi1EEESI_SI_EEESC_SE_Li128ELb1ELb1ELb0ELb0EEENS1_19SingleTileSchedulerILb1ELb0ELb1ELi128EEEEEEEEEvNT_6ParamsE,"a",@progbits
	.sectionflags	@""
	.align	4
.nv.constant0._ZN7cutlass13device_kernelIN5flash19enable_sm80_to_sm89INS1_16FlashAttnFwdSm80INS1_25CollectiveMainloopFwdSm80ILi4ELi1ELb0EN4cute5tupleIJNS5_1CILi128EEENS7_ILi112EEENS7_ILi64EEEEEELi64ENS_6half_tEfNS_4arch4Sm80ELb1ELb0ELb0ELb1ELb0ELb1ELb1ELb0EEENS1_21CollectiveEpilogueFwdINS6_IJS8_SA_S9_EEENS6_IJNS7_ILi1EEESI_SI_EEESC_SE_Li128ELb1ELb1ELb0ELb0EEENS1_19SingleTileSchedulerILb1ELb0ELb1ELi128EEEEEEEEEvNT_6ParamsE:
	.zero		1576


//--------------------- SYMBOLS --------------------------

	.type		.nv.reservedSmem.offset0,@object
	.size		.nv.reservedSmem.offset0,0x4
